//
// Generated by NVIDIA NVVM Compiler
//
// Compiler Build ID: CL-36424714
// Cuda compilation tools, release 13.0, V13.0.88
// Based on NVVM 20.0.0
//

.version 9.0
.target sm_100
.address_size 64

	// .globl	_Z8multiplyPfS_S_S_

.visible .entry _Z8multiplyPfS_S_S_(
	.param .u64 .ptr .align 1 _Z8multiplyPfS_S_S__param_0,
	.param .u64 .ptr .align 1 _Z8multiplyPfS_S_S__param_1,
	.param .u64 .ptr .align 1 _Z8multiplyPfS_S_S__param_2,
	.param .u64 .ptr .align 1 _Z8multiplyPfS_S_S__param_3
)
{
	.reg .b32 	%r<5>;
	.reg .b32 	%f<5>;
	.reg .b64 	%rd<13>;

	ld.param.u64 	%rd1, [_Z8multiplyPfS_S_S__param_0];
	ld.param.u64 	%rd2, [_Z8multiplyPfS_S_S__param_1];
	ld.param.u64 	%rd3, [_Z8multiplyPfS_S_S__param_2];
	ld.param.u64 	%rd4, [_Z8multiplyPfS_S_S__param_3];
	cvta.to.global.u64 	%rd5, %rd1;
	cvta.to.global.u64 	%rd6, %rd4;
	cvta.to.global.u64 	%rd7, %rd3;
	cvta.to.global.u64 	%rd8, %rd2;
	mov.u32 	%r1, %tid.x;
	mov.u32 	%r2, %ctaid.x;
	mov.u32 	%r3, %ntid.x;
	mad.lo.s32 	%r4, %r2, %r3, %r1;
	mul.wide.s32 	%rd9, %r4, 4;
	add.s64 	%rd10, %rd8, %rd9;
	ld.global.f32 	%f1, [%rd10];
	add.s64 	%rd11, %rd7, %rd9;
	ld.global.f32 	%f2, [%rd11];
	ld.global.f32 	%f3, [%rd6];
	fma.rn.f32 	%f4, %f1, %f2, %f3;
	add.s64 	%rd12, %rd5, %rd9;
	st.global.f32 	[%rd12], %f4;
	ret;

}
	// .globl	_Z11gray_decodePhS_S_PiS0_S0_PsS0_
.visible .entry _Z11gray_decodePhS_S_PiS0_S0_PsS0_(
	.param .u64 .ptr .align 1 _Z11gray_decodePhS_S_PiS0_S0_PsS0__param_0,
	.param .u64 .ptr .align 1 _Z11gray_decodePhS_S_PiS0_S0_PsS0__param_1,
	.param .u64 .ptr .align 1 _Z11gray_decodePhS_S_PiS0_S0_PsS0__param_2,
	.param .u64 .ptr .align 1 _Z11gray_decodePhS_S_PiS0_S0_PsS0__param_3,
	.param .u64 .ptr .align 1 _Z11gray_decodePhS_S_PiS0_S0_PsS0__param_4,
	.param .u64 .ptr .align 1 _Z11gray_decodePhS_S_PiS0_S0_PsS0__param_5,
	.param .u64 .ptr .align 1 _Z11gray_decodePhS_S_PiS0_S0_PsS0__param_6,
	.param .u64 .ptr .align 1 _Z11gray_decodePhS_S_PiS0_S0_PsS0__param_7
)
{
	.reg .pred 	%p<6>;
	.reg .b16 	%rs<3>;
	.reg .b32 	%r<33>;
	.reg .b64 	%rd<27>;

	ld.param.u64 	%rd9, [_Z11gray_decodePhS_S_PiS0_S0_PsS0__param_0];
	ld.param.u64 	%rd10, [_Z11gray_decodePhS_S_PiS0_S0_PsS0__param_1];
	ld.param.u64 	%rd14, [_Z11gray_decodePhS_S_PiS0_S0_PsS0__param_2];
	ld.param.u64 	%rd15, [_Z11gray_decodePhS_S_PiS0_S0_PsS0__param_3];
	ld.param.u64 	%rd11, [_Z11gray_decodePhS_S_PiS0_S0_PsS0__param_4];
	ld.param.u64 	%rd12, [_Z11gray_decodePhS_S_PiS0_S0_PsS0__param_5];
	ld.param.u64 	%rd16, [_Z11gray_decodePhS_S_PiS0_S0_PsS0__param_6];
	ld.param.u64 	%rd13, [_Z11gray_decodePhS_S_PiS0_S0_PsS0__param_7];
	cvta.to.global.u64 	%rd1, %rd16;
	cvta.to.global.u64 	%rd2, %rd15;
	cvta.to.global.u64 	%rd17, %rd14;
	mov.u32 	%r15, %tid.x;
	mov.u32 	%r16, %ctaid.x;
	mov.u32 	%r17, %ntid.x;
	mad.lo.s32 	%r1, %r16, %r17, %r15;
	cvt.s64.s32 	%rd18, %r1;
	add.s64 	%rd19, %rd17, %rd18;
	ld.global.u8 	%rs1, [%rd19];
	setp.eq.s16 	%p1, %rs1, 0;
	@%p1 bra 	$L__BB1_8;
	ld.global.u32 	%r28, [%rd2];
	setp.eq.s32 	%p2, %r28, 0;
	@%p2 bra 	$L__BB1_7;
	cvta.to.global.u64 	%rd21, %rd10;
	add.s64 	%rd3, %rd21, %rd18;
	mul.wide.s32 	%rd22, %r1, 2;
	add.s64 	%rd4, %rd1, %rd22;
	cvta.to.global.u64 	%rd5, %rd11;
	cvta.to.global.u64 	%rd6, %rd12;
	cvta.to.global.u64 	%rd7, %rd9;
	cvta.to.global.u64 	%rd8, %rd13;
	mov.b32 	%r29, 0;
	mov.u32 	%r30, %r29;
	mov.u32 	%r31, %r29;
$L__BB1_3:
	ld.global.u32 	%r19, [%rd5];
	mul.lo.s32 	%r20, %r19, %r29;
	ld.global.u32 	%r21, [%rd6];
	mad.lo.s32 	%r22, %r20, %r21, %r1;
	cvt.s64.s32 	%rd23, %r22;
	add.s64 	%rd24, %rd7, %rd23;
	ld.global.u8 	%r7, [%rd24];
	ld.global.u8 	%r8, [%rd3];
	ld.global.u32 	%r9, [%rd8];
	add.s32 	%r23, %r9, %r8;
	setp.gt.s32 	%p3, %r23, %r7;
	@%p3 bra 	$L__BB1_5;
	xor.b32  	%r30, %r30, 1;
	bra.uni 	$L__BB1_6;
$L__BB1_5:
	sub.s32 	%r24, %r8, %r9;
	setp.lt.s32 	%p4, %r24, %r7;
	@%p4 bra 	$L__BB1_7;
$L__BB1_6:
	not.b32 	%r25, %r29;
	add.s32 	%r26, %r28, %r25;
	shl.b32 	%r27, %r30, %r26;
	add.s32 	%r31, %r27, %r31;
	st.global.u16 	[%rd4], %r31;
	add.s32 	%r29, %r29, 1;
	ld.global.u32 	%r28, [%rd2];
	setp.lt.u32 	%p5, %r29, %r28;
	@%p5 bra 	$L__BB1_3;
$L__BB1_7:
	ret;
$L__BB1_8:
	mul.wide.s32 	%rd25, %r1, 2;
	add.s64 	%rd26, %rd1, %rd25;
	mov.b16 	%rs2, -1;
	st.global.u16 	[%rd26], %rs2;
	bra.uni 	$L__BB1_7;

}
	// .globl	_Z18phase_shift_decodePhPiS0_PfPsS0_
.visible .entry _Z18phase_shift_decodePhPiS0_PfPsS0_(
	.param .u64 .ptr .align 1 _Z18phase_shift_decodePhPiS0_PfPsS0__param_0,
	.param .u64 .ptr .align 1 _Z18phase_shift_decodePhPiS0_PfPsS0__param_1,
	.param .u64 .ptr .align 1 _Z18phase_shift_decodePhPiS0_PfPsS0__param_2,
	.param .u64 .ptr .align 1 _Z18phase_shift_decodePhPiS0_PfPsS0__param_3,
	.param .u64 .ptr .align 1 _Z18phase_shift_decodePhPiS0_PfPsS0__param_4,
	.param .u64 .ptr .align 1 _Z18phase_shift_decodePhPiS0_PfPsS0__param_5
)
{
	.reg .pred 	%p<16>;
	.reg .b16 	%rs<11>;
	.reg .b32 	%r<12>;
	.reg .b32 	%f<52>;
	.reg .b64 	%rd<27>;
	.reg .b64 	%fd<6>;

	ld.param.u64 	%rd3, [_Z18phase_shift_decodePhPiS0_PfPsS0__param_0];
	ld.param.u64 	%rd4, [_Z18phase_shift_decodePhPiS0_PfPsS0__param_1];
	ld.param.u64 	%rd5, [_Z18phase_shift_decodePhPiS0_PfPsS0__param_2];
	ld.param.u64 	%rd7, [_Z18phase_shift_decodePhPiS0_PfPsS0__param_3];
	ld.param.u64 	%rd8, [_Z18phase_shift_decodePhPiS0_PfPsS0__param_4];
	ld.param.u64 	%rd6, [_Z18phase_shift_decodePhPiS0_PfPsS0__param_5];
	cvta.to.global.u64 	%rd1, %rd7;
	cvta.to.global.u64 	%rd9, %rd8;
	mov.u32 	%r2, %tid.x;
	mov.u32 	%r3, %ctaid.x;
	mov.u32 	%r4, %ntid.x;
	mad.lo.s32 	%r1, %r3, %r4, %r2;
	mul.wide.s32 	%rd10, %r1, 2;
	add.s64 	%rd2, %rd9, %rd10;
	ld.global.u16 	%rs1, [%rd2];
	setp.ne.s16 	%p2, %rs1, -1;
	@%p2 bra 	$L__BB2_2;
	mul.wide.s32 	%rd25, %r1, 4;
	add.s64 	%rd26, %rd1, %rd25;
	mov.b32 	%r11, 2143289344;
	st.global.u32 	[%rd26], %r11;
	bra.uni 	$L__BB2_5;
$L__BB2_2:
	cvt.s64.s32 	%rd11, %r1;
	cvta.to.global.u64 	%rd12, %rd6;
	cvta.to.global.u64 	%rd13, %rd3;
	cvta.to.global.u64 	%rd14, %rd4;
	cvta.to.global.u64 	%rd15, %rd5;
	ld.global.u32 	%r5, [%rd12];
	cvt.rn.f32.s32 	%f5, %r5;
	cvt.f64.f32 	%fd1, %f5;
	add.f64 	%fd2, %fd1, 0d3FF0000000000000;
	mul.f64 	%fd3, %fd2, 0d4010000000000000;
	cvt.rn.f32.f64 	%f6, %fd3;
	add.s64 	%rd16, %rd13, %rd11;
	ld.global.u8 	%rs2, [%rd16];
	cvt.rn.f32.u16 	%f7, %rs2;
	ld.global.u32 	%r6, [%rd14];
	ld.global.u32 	%r7, [%rd15];
	mul.lo.s32 	%r8, %r7, %r6;
	cvt.s64.s32 	%rd17, %r8;
	add.s64 	%rd18, %rd16, %rd17;
	ld.global.u8 	%rs3, [%rd18];
	cvt.rn.f32.u16 	%f8, %rs3;
	add.s64 	%rd19, %rd18, %rd17;
	ld.global.u8 	%rs4, [%rd19];
	cvt.rn.f32.u16 	%f9, %rs4;
	add.s64 	%rd20, %rd19, %rd17;
	ld.global.u8 	%rs5, [%rd20];
	cvt.rn.f32.u16 	%f10, %rs5;
	sub.f32 	%f1, %f10, %f8;
	abs.f32 	%f2, %f1;
	setp.gtu.f32 	%p3, %f2, %f5;
	sub.f32 	%f3, %f9, %f7;
	abs.f32 	%f4, %f3;
	setp.gtu.f32 	%p4, %f4, %f5;
	setp.gtu.f32 	%p5, %f2, %f6;
	setp.gtu.f32 	%p6, %f4, %f6;
	or.pred  	%p1, %p6, %p5;
	or.pred  	%p7, %p4, %p3;
	@%p7 bra 	$L__BB2_4;
	mul.wide.s32 	%rd23, %r1, 4;
	add.s64 	%rd24, %rd1, %rd23;
	mov.b32 	%r10, 2143289344;
	st.global.u32 	[%rd24], %r10;
	bra.uni 	$L__BB2_5;
$L__BB2_4:
	setp.gt.f32 	%p8, %f2, %f4;
	selp.f32 	%f11, %f2, %f4, %p8;
	selp.f32 	%f12, %f4, %f2, %p8;
	div.rn.f32 	%f13, %f12, %f11;
	mul.f32 	%f14, %f13, %f13;
	fma.rn.f32 	%f15, %f14, 0f3B33710B, 0fBC807748;
	fma.rn.f32 	%f16, %f15, %f14, 0f3D2CDAB2;
	fma.rn.f32 	%f17, %f16, %f14, 0fBD992D10;
	fma.rn.f32 	%f18, %f17, %f14, 0f3DD9EA6C;
	fma.rn.f32 	%f19, %f18, %f14, 0fBE117CB1;
	fma.rn.f32 	%f20, %f19, %f14, 0f3E4CBCE0;
	fma.rn.f32 	%f21, %f20, %f14, 0fBEAAAA7D;
	mul.f32 	%f22, %f14, %f21;
	fma.rn.f32 	%f23, %f22, %f13, %f13;
	neg.f32 	%f24, %f23;
	fma.rn.f32 	%f25, 0f3F6EE581, 0f3FD774EB, %f24;
	selp.f32 	%f26, %f25, %f23, %p8;
	selp.f32 	%f27, 0f3F6EE581, 0f3FEEE581, %p8;
	selp.f32 	%f28, %f23, %f24, %p8;
	mov.b32 	%r9, %f3;
	fma.rn.f32 	%f29, %f27, 0f3FD774EB, %f28;
	setp.lt.s32 	%p9, %r9, 0;
	selp.f32 	%f30, %f29, %f26, %p9;
	add.f32 	%f31, %f4, %f2;
	setp.eq.f32 	%p10, %f11, 0f00000000;
	selp.f32 	%f32, 0f40490FDB, 0f00000000, %p9;
	setp.eq.f32 	%p11, %f4, %f2;
	selp.f32 	%f33, 0f4016CBE4, 0f3F490FDB, %p9;
	selp.f32 	%f34, %f33, %f30, %p11;
	selp.f32 	%f35, %f32, %f34, %p10;
	abs.f32 	%f36, %f31;
	setp.nan.f32 	%p12, %f36, %f36;
	copysign.f32 	%f37, %f1, %f35;
	selp.f32 	%f38, %f31, %f37, %p12;
	mov.f32 	%f39, 0f40490FDB;
	sub.f32 	%f40, %f39, %f38;
	shr.u16 	%rs6, %rs1, 15;
	add.s16 	%rs7, %rs1, %rs6;
	shr.s16 	%rs8, %rs7, 1;
	cvt.f64.f32 	%fd4, %f40;
	setp.gt.f64 	%p13, %fd4, 0d4012D97C88000000;
	add.f32 	%f41, %f40, 0fC0C90FDB;
	selp.f32 	%f42, %f41, %f40, %p13;
	and.b16  	%rs9, %rs1, 1;
	setp.eq.b16 	%p14, %rs9, 1;
	selp.f32 	%f43, %f40, %f42, %p14;
	setp.lt.f32 	%p15, %f43, 0f3FC90FDB;
	add.f32 	%f45, %f43, 0f40C90FDB;
	selp.f32 	%f46, %f45, %f43, %p15;
	selp.f32 	%f47, %f46, %f43, %p14;
	cvt.rn.f32.s16 	%f48, %rs8;
	mul.f32 	%f49, %f47, 0f41200000;
	div.rn.f32 	%f50, %f49, 0f40C90FDB;
	fma.rn.f32 	%f51, %f48, 0f41200000, %f50;
	mul.wide.s32 	%rd21, %r1, 4;
	add.s64 	%rd22, %rd1, %rd21;
	st.global.f32 	[%rd22], %f51;
	selp.u16 	%rs10, 1, 0, %p1;
	st.global.u16 	[%rd2], %rs10;
$L__BB2_5:
	ret;

}
	// .globl	_Z12depth_filterPfS_PiS0_S_S_S0_
.visible .entry _Z12depth_filterPfS_PiS0_S_S_S0_(
	.param .u64 .ptr .align 1 _Z12depth_filterPfS_PiS0_S_S_S0__param_0,
	.param .u64 .ptr .align 1 _Z12depth_filterPfS_PiS0_S_S_S0__param_1,
	.param .u64 .ptr .align 1 _Z12depth_filterPfS_PiS0_S_S_S0__param_2,
	.param .u64 .ptr .align 1 _Z12depth_filterPfS_PiS0_S_S_S0__param_3,
	.param .u64 .ptr .align 1 _Z12depth_filterPfS_PiS0_S_S_S0__param_4,
	.param .u64 .ptr .align 1 _Z12depth_filterPfS_PiS0_S_S_S0__param_5,
	.param .u64 .ptr .align 1 _Z12depth_filterPfS_PiS0_S_S_S0__param_6
)
{
	.reg .pred 	%p<10>;
	.reg .b32 	%r<54>;
	.reg .b32 	%f<36>;
	.reg .b64 	%rd<21>;
	.reg .b64 	%fd<3>;

	ld.param.u64 	%rd2, [_Z12depth_filterPfS_PiS0_S_S_S0__param_0];
	ld.param.u64 	%rd4, [_Z12depth_filterPfS_PiS0_S_S_S0__param_1];
	ld.param.u64 	%rd3, [_Z12depth_filterPfS_PiS0_S_S_S0__param_2];
	ld.param.u64 	%rd5, [_Z12depth_filterPfS_PiS0_S_S_S0__param_3];
	ld.param.u64 	%rd6, [_Z12depth_filterPfS_PiS0_S_S_S0__param_4];
	ld.param.u64 	%rd7, [_Z12depth_filterPfS_PiS0_S_S_S0__param_5];
	ld.param.u64 	%rd8, [_Z12depth_filterPfS_PiS0_S_S_S0__param_6];
	cvta.to.global.u64 	%rd1, %rd4;
	cvta.to.global.u64 	%rd9, %rd6;
	cvta.to.global.u64 	%rd10, %rd8;
	cvta.to.global.u64 	%rd11, %rd7;
	cvta.to.global.u64 	%rd12, %rd5;
	ld.global.u32 	%r1, [%rd12];
	ld.global.f32 	%f1, [%rd11];
	ld.global.u32 	%r21, [%rd10];
	mul.hi.s32 	%r22, %r1, 1374389535;
	shr.u32 	%r23, %r22, 31;
	shr.s32 	%r24, %r22, 7;
	add.s32 	%r25, %r24, %r23;
	mad.lo.s32 	%r2, %r25, %r25, %r21;
	ld.global.f32 	%f2, [%rd9];
	ld.global.f32 	%f3, [%rd9+8];
	ld.global.f32 	%f4, [%rd9+16];
	ld.global.f32 	%f5, [%rd9+20];
	mov.u32 	%r26, %tid.x;
	mov.u32 	%r3, %ctaid.x;
	mov.u32 	%r27, %ntid.x;
	mad.lo.s32 	%r4, %r3, %r27, %r26;
	mul.wide.s32 	%rd13, %r4, 4;
	add.s64 	%rd14, %rd1, %rd13;
	ld.global.f32 	%f6, [%rd14];
	setp.eq.f32 	%p1, %f6, 0f00000000;
	@%p1 bra 	$L__BB3_9;
	shr.u32 	%r5, %r3, 2;
	cvta.to.global.u64 	%rd15, %rd3;
	ld.global.u32 	%r29, [%rd15];
	shr.s32 	%r32, %r22, 4;
	add.s32 	%r6, %r32, %r23;
	cvt.f64.f32 	%fd1, %f1;
	mul.f64 	%fd2, %fd1, 0d3FF3333333333333;
	cvt.rn.f32.f64 	%f7, %fd2;
	mul.f32 	%f12, %f4, %f7;
	div.rn.f32 	%f13, %f12, %f6;
	cvt.rzi.s32.f32 	%r33, %f13;
	min.s32 	%r34, %r33, %r6;
	sub.s32 	%r35, %r5, %r34;
	max.s32 	%r48, %r35, 0;
	add.s32 	%r36, %r5, %r34;
	add.s32 	%r37, %r36, 1;
	min.s32 	%r8, %r29, %r37;
	setp.ge.u32 	%p2, %r48, %r8;
	mov.b32 	%r52, 0;
	@%p2 bra 	$L__BB3_7;
	rem.s32 	%r39, %r4, %r1;
	mul.f32 	%f14, %f2, %f7;
	div.rn.f32 	%f15, %f14, %f6;
	cvt.rzi.s32.f32 	%r40, %f15;
	min.s32 	%r41, %r40, %r6;
	sub.s32 	%r42, %r39, %r41;
	max.s32 	%r9, %r42, 0;
	add.s32 	%r43, %r39, %r41;
	add.s32 	%r44, %r43, 1;
	min.s32 	%r10, %r1, %r44;
	mul.f32 	%f8, %f1, %f1;
	cvt.rn.f32.u32 	%f16, %r5;
	sub.f32 	%f17, %f16, %f5;
	mul.f32 	%f18, %f17, %f6;
	div.rn.f32 	%f9, %f18, %f4;
	cvt.rn.f32.s32 	%f19, %r39;
	sub.f32 	%f20, %f19, %f3;
	mul.f32 	%f21, %f20, %f6;
	div.rn.f32 	%f10, %f21, %f2;
	mov.b32 	%r52, 0;
$L__BB3_3:
	setp.ge.u32 	%p3, %r9, %r10;
	@%p3 bra 	$L__BB3_6;
	cvt.rn.f32.u32 	%f22, %r48;
	sub.f32 	%f11, %f22, %f5;
	mul.lo.s32 	%r13, %r48, %r1;
	mov.u32 	%r50, %r9;
$L__BB3_5:
	add.s32 	%r45, %r50, %r13;
	mul.wide.s32 	%rd16, %r45, 4;
	add.s64 	%rd17, %rd1, %rd16;
	ld.global.f32 	%f23, [%rd17];
	cvt.rn.f32.u32 	%f24, %r50;
	sub.f32 	%f25, %f24, %f3;
	mul.f32 	%f26, %f25, %f23;
	div.rn.f32 	%f27, %f26, %f2;
	mul.f32 	%f28, %f11, %f23;
	div.rn.f32 	%f29, %f28, %f4;
	sub.f32 	%f30, %f27, %f10;
	sub.f32 	%f31, %f29, %f9;
	mul.f32 	%f32, %f31, %f31;
	fma.rn.f32 	%f33, %f30, %f30, %f32;
	sub.f32 	%f34, %f6, %f23;
	fma.rn.f32 	%f35, %f34, %f34, %f33;
	setp.lt.f32 	%p4, %f35, %f8;
	selp.u32 	%r46, 1, 0, %p4;
	add.s32 	%r52, %r52, %r46;
	setp.le.s32 	%p5, %r52, %r2;
	add.s32 	%r50, %r50, 1;
	setp.lt.u32 	%p6, %r50, %r10;
	and.pred  	%p7, %p5, %p6;
	@%p7 bra 	$L__BB3_5;
$L__BB3_6:
	add.s32 	%r48, %r48, 1;
	setp.ne.s32 	%p8, %r48, %r8;
	@%p8 bra 	$L__BB3_3;
$L__BB3_7:
	setp.gt.s32 	%p9, %r52, %r2;
	@%p9 bra 	$L__BB3_9;
	cvta.to.global.u64 	%rd18, %rd2;
	add.s64 	%rd20, %rd18, %rd13;
	mov.b32 	%r47, 0;
	st.global.u32 	[%rd20], %r47;
$L__BB3_9:
	ret;

}
	// .globl	_Z23get_dmap_from_index_mapPfPiS0_S_S_S_S_S_S_S_PsS1_S_
.visible .entry _Z23get_dmap_from_index_mapPfPiS0_S_S_S_S_S_S_S_PsS1_S_(
	.param .u64 .ptr .align 1 _Z23get_dmap_from_index_mapPfPiS0_S_S_S_S_S_S_S_PsS1_S__param_0,
	.param .u64 .ptr .align 1 _Z23get_dmap_from_index_mapPfPiS0_S_S_S_S_S_S_S_PsS1_S__param_1,
	.param .u64 .ptr .align 1 _Z23get_dmap_from_index_mapPfPiS0_S_S_S_S_S_S_S_PsS1_S__param_2,
	.param .u64 .ptr .align 1 _Z23get_dmap_from_index_mapPfPiS0_S_S_S_S_S_S_S_PsS1_S__param_3,
	.param .u64 .ptr .align 1 _Z23get_dmap_from_index_mapPfPiS0_S_S_S_S_S_S_S_PsS1_S__param_4,
	.param .u64 .ptr .align 1 _Z23get_dmap_from_index_mapPfPiS0_S_S_S_S_S_S_S_PsS1_S__param_5,
	.param .u64 .ptr .align 1 _Z23get_dmap_from_index_mapPfPiS0_S_S_S_S_S_S_S_PsS1_S__param_6,
	.param .u64 .ptr .align 1 _Z23get_dmap_from_index_mapPfPiS0_S_S_S_S_S_S_S_PsS1_S__param_7,
	.param .u64 .ptr .align 1 _Z23get_dmap_from_index_mapPfPiS0_S_S_S_S_S_S_S_PsS1_S__param_8,
	.param .u64 .ptr .align 1 _Z23get_dmap_from_index_mapPfPiS0_S_S_S_S_S_S_S_PsS1_S__param_9,
	.param .u64 .ptr .align 1 _Z23get_dmap_from_index_mapPfPiS0_S_S_S_S_S_S_S_PsS1_S__param_10,
	.param .u64 .ptr .align 1 _Z23get_dmap_from_index_mapPfPiS0_S_S_S_S_S_S_S_PsS1_S__param_11,
	.param .u64 .ptr .align 1 _Z23get_dmap_from_index_mapPfPiS0_S_S_S_S_S_S_S_PsS1_S__param_12
)
{
	.reg .pred 	%p<253>;
	.reg .b16 	%rs<68>;
	.reg .b32 	%r<450>;
	.reg .b32 	%f<223>;
	.reg .b64 	%rd<119>;
	.reg .b64 	%fd<11>;

	ld.param.u64 	%rd19, [_Z23get_dmap_from_index_mapPfPiS0_S_S_S_S_S_S_S_PsS1_S__param_0];
	ld.param.u64 	%rd27, [_Z23get_dmap_from_index_mapPfPiS0_S_S_S_S_S_S_S_PsS1_S__param_2];
	ld.param.u64 	%rd28, [_Z23get_dmap_from_index_mapPfPiS0_S_S_S_S_S_S_S_PsS1_S__param_3];
	ld.param.u64 	%rd29, [_Z23get_dmap_from_index_mapPfPiS0_S_S_S_S_S_S_S_PsS1_S__param_4];
	ld.param.u64 	%rd20, [_Z23get_dmap_from_index_mapPfPiS0_S_S_S_S_S_S_S_PsS1_S__param_5];
	ld.param.u64 	%rd21, [_Z23get_dmap_from_index_mapPfPiS0_S_S_S_S_S_S_S_PsS1_S__param_6];
	ld.param.u64 	%rd22, [_Z23get_dmap_from_index_mapPfPiS0_S_S_S_S_S_S_S_PsS1_S__param_7];
	ld.param.u64 	%rd23, [_Z23get_dmap_from_index_mapPfPiS0_S_S_S_S_S_S_S_PsS1_S__param_8];
	ld.param.u64 	%rd25, [_Z23get_dmap_from_index_mapPfPiS0_S_S_S_S_S_S_S_PsS1_S__param_10];
	ld.param.u64 	%rd26, [_Z23get_dmap_from_index_mapPfPiS0_S_S_S_S_S_S_S_PsS1_S__param_11];
	ld.param.u64 	%rd30, [_Z23get_dmap_from_index_mapPfPiS0_S_S_S_S_S_S_S_PsS1_S__param_12];
	cvta.to.global.u64 	%rd1, %rd29;
	cvta.to.global.u64 	%rd2, %rd28;
	cvta.to.global.u64 	%rd31, %rd30;
	cvta.to.global.u64 	%rd32, %rd27;
	ld.global.u32 	%r1, [%rd32];
	ld.global.f32 	%f37, [%rd31];
	cvt.f64.f32 	%fd1, %f37;
	mul.f64 	%fd2, %fd1, 0d3FF553F7CED91687;
	cvt.rn.f32.f64 	%f1, %fd2;
	cvt.rn.f32.s32 	%f38, %r1;
	mul.f32 	%f39, %f38, %f1;
	cvt.f64.f32 	%fd3, %f39;
	div.rn.f64 	%fd4, %fd3, 0d4094000000000000;
	add.f64 	%fd5, %fd4, 0d3FF4000000000000;
	cvt.rn.f32.f64 	%f2, %fd5;
	cvt.rn.f64.s32 	%fd6, %r1;
	mov.f64 	%fd7, 0d4094000000000000;
	div.rn.f64 	%fd8, %fd7, %fd6;
	mul.f64 	%fd9, %fd8, 0d3FF4CCCCCCCCCCCD;
	cvt.rn.f32.f64 	%f3, %fd9;
	mul.f32 	%f4, %f3, 0f3FC00000;
	mov.u32 	%r239, %tid.x;
	mov.u32 	%r240, %ctaid.x;
	mov.u32 	%r241, %ntid.x;
	mad.lo.s32 	%r242, %r240, %r241, %r239;
	mul.lo.s32 	%r2, %r1, %r242;
	setp.lt.s32 	%p1, %r1, 1;
	@%p1 bra 	$L__BB4_199;
	shr.s32 	%r245, %r1, 31;
	shr.u32 	%r246, %r245, 25;
	add.s32 	%r247, %r1, %r246;
	shr.s32 	%r248, %r247, 7;
	cvt.rn.f32.s32 	%f40, %r248;
	mul.f32 	%f5, %f40, %f1;
	mul.wide.s32 	%rd33, %r2, 4;
	add.s64 	%rd3, %rd1, %rd33;
	add.s64 	%rd4, %rd2, %rd33;
	and.b32  	%r3, %r1, 7;
	and.b32  	%r4, %r1, 3;
	cvta.to.global.u64 	%rd5, %rd26;
	cvta.to.global.u64 	%rd6, %rd23;
	cvta.to.global.u64 	%rd7, %rd25;
	cvta.to.global.u64 	%rd8, %rd21;
	cvta.to.global.u64 	%rd9, %rd22;
	cvta.to.global.u64 	%rd10, %rd20;
	cvta.to.global.u64 	%rd11, %rd19;
	mov.b32 	%r449, -1;
	mov.b32 	%r300, 0;
$L__BB4_2:
	mov.u32 	%r6, %r449;
	mul.wide.u32 	%rd34, %r300, 4;
	add.s64 	%rd35, %rd4, %rd34;
	ld.global.f32 	%f6, [%rd35];
	abs.f32 	%f41, %f6;
	setp.nan.f32 	%p2, %f41, %f41;
	mov.b32 	%r449, -1;
	@%p2 bra 	$L__BB4_198;
	setp.lt.s32 	%p3, %r6, 1;
	mov.b32 	%r346, 0;
	mov.u32 	%r303, %r1;
	@%p3 bra 	$L__BB4_5;
	cvt.rn.f32.u32 	%f42, %r6;
	sub.f32 	%f43, %f42, %f5;
	cvt.rzi.s32.f32 	%r251, %f43;
	add.f32 	%f44, %f5, %f42;
	cvt.rzi.s32.f32 	%r252, %f44;
	max.s32 	%r346, %r251, 0;
	min.s32 	%r303, %r252, %r1;
$L__BB4_5:
	setp.ge.s32 	%p4, %r346, %r303;
	mov.b32 	%r443, -1;
	mov.b32 	%r441, 0;
	mov.u32 	%r442, %r441;
	mov.u32 	%r444, %r443;
	@%p4 bra 	$L__BB4_76;
	sub.s32 	%r11, %r303, %r346;
	and.b32  	%r12, %r11, 3;
	sub.s32 	%r258, %r346, %r303;
	setp.gt.u32 	%p5, %r258, -4;
	mov.b32 	%r442, 0;
	mov.b32 	%r444, -1;
	mov.u32 	%r443, %r444;
	mov.u32 	%r441, %r442;
	@%p5 bra 	$L__BB4_46;
	sub.f32 	%f7, %f6, %f3;
	add.f32 	%f8, %f6, %f3;
	add.s32 	%r305, %r346, 1;
	and.b32  	%r261, %r11, -4;
	neg.s32 	%r304, %r261;
	mov.b32 	%r442, 0;
	mov.b32 	%r444, -1;
$L__BB4_8:
	add.s32 	%r313, %r305, -1;
	mul.wide.u32 	%rd36, %r313, 4;
	add.s64 	%rd12, %rd3, %rd36;
	ld.global.f32 	%f9, [%rd12];
	abs.f32 	%f45, %f9;
	setp.nan.f32 	%p6, %f45, %f45;
	@%p6 bra 	$L__BB4_17;
	setp.gtu.f32 	%p7, %f7, %f9;
	setp.gtu.f32 	%p8, %f9, %f6;
	or.pred  	%p9, %p7, %p8;
	@%p9 bra 	$L__BB4_13;
	setp.eq.s32 	%p10, %r443, -1;
	mov.u32 	%r310, %r313;
	@%p10 bra 	$L__BB4_12;
	sub.f32 	%f46, %f6, %f9;
	mul.wide.s32 	%rd37, %r443, 4;
	add.s64 	%rd38, %rd3, %rd37;
	ld.global.f32 	%f47, [%rd38];
	sub.f32 	%f48, %f6, %f47;
	setp.le.f32 	%p11, %f46, %f48;
	selp.b32 	%r310, %r313, %r443, %p11;
$L__BB4_12:
	add.s32 	%r441, %r441, 1;
	mov.u32 	%r443, %r310;
$L__BB4_13:
	setp.gtu.f32 	%p12, %f6, %f9;
	setp.gtu.f32 	%p13, %f9, %f8;
	or.pred  	%p14, %p12, %p13;
	@%p14 bra 	$L__BB4_17;
	setp.eq.s32 	%p15, %r444, -1;
	@%p15 bra 	$L__BB4_16;
	sub.f32 	%f49, %f9, %f6;
	mul.wide.s32 	%rd39, %r444, 4;
	add.s64 	%rd40, %rd3, %rd39;
	ld.global.f32 	%f50, [%rd40];
	sub.f32 	%f51, %f50, %f6;
	setp.le.f32 	%p16, %f49, %f51;
	selp.b32 	%r313, %r313, %r444, %p16;
$L__BB4_16:
	add.s32 	%r442, %r442, 1;
	mov.u32 	%r444, %r313;
$L__BB4_17:
	add.s32 	%r337, %r305, 2;
	ld.global.f32 	%f10, [%rd12+4];
	abs.f32 	%f52, %f10;
	setp.nan.f32 	%p17, %f52, %f52;
	@%p17 bra 	$L__BB4_26;
	setp.gtu.f32 	%p18, %f7, %f10;
	setp.gtu.f32 	%p19, %f10, %f6;
	or.pred  	%p20, %p18, %p19;
	@%p20 bra 	$L__BB4_22;
	setp.eq.s32 	%p21, %r443, -1;
	mov.u32 	%r318, %r305;
	@%p21 bra 	$L__BB4_21;
	sub.f32 	%f53, %f6, %f10;
	mul.wide.s32 	%rd41, %r443, 4;
	add.s64 	%rd42, %rd3, %rd41;
	ld.global.f32 	%f54, [%rd42];
	sub.f32 	%f55, %f6, %f54;
	setp.le.f32 	%p22, %f53, %f55;
	selp.b32 	%r318, %r305, %r443, %p22;
$L__BB4_21:
	add.s32 	%r441, %r441, 1;
	mov.u32 	%r443, %r318;
$L__BB4_22:
	setp.gtu.f32 	%p23, %f6, %f10;
	setp.gtu.f32 	%p24, %f10, %f8;
	or.pred  	%p25, %p23, %p24;
	@%p25 bra 	$L__BB4_26;
	setp.eq.s32 	%p26, %r444, -1;
	mov.u32 	%r321, %r305;
	@%p26 bra 	$L__BB4_25;
	sub.f32 	%f56, %f10, %f6;
	mul.wide.s32 	%rd43, %r444, 4;
	add.s64 	%rd44, %rd3, %rd43;
	ld.global.f32 	%f57, [%rd44];
	sub.f32 	%f58, %f57, %f6;
	setp.le.f32 	%p27, %f56, %f58;
	selp.b32 	%r321, %r305, %r444, %p27;
$L__BB4_25:
	add.s32 	%r442, %r442, 1;
	mov.u32 	%r444, %r321;
$L__BB4_26:
	add.s32 	%r329, %r305, 1;
	ld.global.f32 	%f11, [%rd12+8];
	abs.f32 	%f59, %f11;
	setp.nan.f32 	%p28, %f59, %f59;
	@%p28 bra 	$L__BB4_35;
	setp.gtu.f32 	%p29, %f7, %f11;
	setp.gtu.f32 	%p30, %f11, %f6;
	or.pred  	%p31, %p29, %p30;
	@%p31 bra 	$L__BB4_31;
	setp.eq.s32 	%p32, %r443, -1;
	mov.u32 	%r326, %r329;
	@%p32 bra 	$L__BB4_30;
	sub.f32 	%f60, %f6, %f11;
	mul.wide.s32 	%rd45, %r443, 4;
	add.s64 	%rd46, %rd3, %rd45;
	ld.global.f32 	%f61, [%rd46];
	sub.f32 	%f62, %f6, %f61;
	setp.le.f32 	%p33, %f60, %f62;
	selp.b32 	%r326, %r329, %r443, %p33;
$L__BB4_30:
	add.s32 	%r441, %r441, 1;
	mov.u32 	%r443, %r326;
$L__BB4_31:
	setp.gtu.f32 	%p34, %f6, %f11;
	setp.gtu.f32 	%p35, %f11, %f8;
	or.pred  	%p36, %p34, %p35;
	@%p36 bra 	$L__BB4_35;
	setp.eq.s32 	%p37, %r444, -1;
	@%p37 bra 	$L__BB4_34;
	sub.f32 	%f63, %f11, %f6;
	mul.wide.s32 	%rd47, %r444, 4;
	add.s64 	%rd48, %rd3, %rd47;
	ld.global.f32 	%f64, [%rd48];
	sub.f32 	%f65, %f64, %f6;
	setp.le.f32 	%p38, %f63, %f65;
	selp.b32 	%r329, %r329, %r444, %p38;
$L__BB4_34:
	add.s32 	%r442, %r442, 1;
	mov.u32 	%r444, %r329;
$L__BB4_35:
	ld.global.f32 	%f12, [%rd12+12];
	abs.f32 	%f66, %f12;
	setp.nan.f32 	%p39, %f66, %f66;
	@%p39 bra 	$L__BB4_44;
	setp.gtu.f32 	%p40, %f7, %f12;
	setp.gtu.f32 	%p41, %f12, %f6;
	or.pred  	%p42, %p40, %p41;
	@%p42 bra 	$L__BB4_40;
	setp.eq.s32 	%p43, %r443, -1;
	mov.u32 	%r334, %r337;
	@%p43 bra 	$L__BB4_39;
	sub.f32 	%f67, %f6, %f12;
	mul.wide.s32 	%rd49, %r443, 4;
	add.s64 	%rd50, %rd3, %rd49;
	ld.global.f32 	%f68, [%rd50];
	sub.f32 	%f69, %f6, %f68;
	setp.le.f32 	%p44, %f67, %f69;
	selp.b32 	%r334, %r337, %r443, %p44;
$L__BB4_39:
	add.s32 	%r441, %r441, 1;
	mov.u32 	%r443, %r334;
$L__BB4_40:
	setp.gtu.f32 	%p45, %f6, %f12;
	setp.gtu.f32 	%p46, %f12, %f8;
	or.pred  	%p47, %p45, %p46;
	@%p47 bra 	$L__BB4_44;
	setp.eq.s32 	%p48, %r444, -1;
	@%p48 bra 	$L__BB4_43;
	sub.f32 	%f70, %f12, %f6;
	mul.wide.s32 	%rd51, %r444, 4;
	add.s64 	%rd52, %rd3, %rd51;
	ld.global.f32 	%f71, [%rd52];
	sub.f32 	%f72, %f71, %f6;
	setp.le.f32 	%p49, %f70, %f72;
	selp.b32 	%r337, %r337, %r444, %p49;
$L__BB4_43:
	add.s32 	%r442, %r442, 1;
	mov.u32 	%r444, %r337;
$L__BB4_44:
	add.s32 	%r305, %r305, 4;
	add.s32 	%r304, %r304, 4;
	setp.ne.s32 	%p50, %r304, 0;
	@%p50 bra 	$L__BB4_8;
	add.s32 	%r346, %r305, -1;
$L__BB4_46:
	setp.eq.s32 	%p51, %r12, 0;
	@%p51 bra 	$L__BB4_76;
	mul.wide.u32 	%rd53, %r346, 4;
	add.s64 	%rd13, %rd3, %rd53;
	ld.global.f32 	%f13, [%rd13];
	abs.f32 	%f73, %f13;
	setp.nan.f32 	%p52, %f73, %f73;
	@%p52 bra 	$L__BB4_56;
	sub.f32 	%f74, %f6, %f3;
	setp.gtu.f32 	%p53, %f74, %f13;
	setp.gtu.f32 	%p54, %f13, %f6;
	or.pred  	%p55, %p53, %p54;
	@%p55 bra 	$L__BB4_52;
	setp.eq.s32 	%p56, %r443, -1;
	mov.u32 	%r351, %r346;
	@%p56 bra 	$L__BB4_51;
	sub.f32 	%f75, %f6, %f13;
	mul.wide.s32 	%rd54, %r443, 4;
	add.s64 	%rd55, %rd3, %rd54;
	ld.global.f32 	%f76, [%rd55];
	sub.f32 	%f77, %f6, %f76;
	setp.le.f32 	%p57, %f75, %f77;
	selp.b32 	%r351, %r346, %r443, %p57;
$L__BB4_51:
	add.s32 	%r441, %r441, 1;
	mov.u32 	%r443, %r351;
$L__BB4_52:
	setp.gtu.f32 	%p58, %f6, %f13;
	add.f32 	%f78, %f6, %f3;
	setp.gtu.f32 	%p59, %f13, %f78;
	or.pred  	%p60, %p58, %p59;
	@%p60 bra 	$L__BB4_56;
	setp.eq.s32 	%p61, %r444, -1;
	mov.u32 	%r354, %r346;
	@%p61 bra 	$L__BB4_55;
	sub.f32 	%f79, %f13, %f6;
	mul.wide.s32 	%rd56, %r444, 4;
	add.s64 	%rd57, %rd3, %rd56;
	ld.global.f32 	%f80, [%rd57];
	sub.f32 	%f81, %f80, %f6;
	setp.le.f32 	%p62, %f79, %f81;
	selp.b32 	%r354, %r346, %r444, %p62;
$L__BB4_55:
	add.s32 	%r442, %r442, 1;
	mov.u32 	%r444, %r354;
$L__BB4_56:
	add.s32 	%r362, %r346, 1;
	setp.eq.s32 	%p63, %r12, 1;
	@%p63 bra 	$L__BB4_76;
	ld.global.f32 	%f14, [%rd13+4];
	abs.f32 	%f82, %f14;
	setp.nan.f32 	%p64, %f82, %f82;
	@%p64 bra 	$L__BB4_66;
	sub.f32 	%f83, %f6, %f3;
	setp.gtu.f32 	%p65, %f83, %f14;
	setp.gtu.f32 	%p66, %f14, %f6;
	or.pred  	%p67, %p65, %p66;
	@%p67 bra 	$L__BB4_62;
	setp.eq.s32 	%p68, %r443, -1;
	mov.u32 	%r359, %r362;
	@%p68 bra 	$L__BB4_61;
	sub.f32 	%f84, %f6, %f14;
	mul.wide.s32 	%rd58, %r443, 4;
	add.s64 	%rd59, %rd3, %rd58;
	ld.global.f32 	%f85, [%rd59];
	sub.f32 	%f86, %f6, %f85;
	setp.le.f32 	%p69, %f84, %f86;
	selp.b32 	%r359, %r362, %r443, %p69;
$L__BB4_61:
	add.s32 	%r441, %r441, 1;
	mov.u32 	%r443, %r359;
$L__BB4_62:
	setp.gtu.f32 	%p70, %f6, %f14;
	add.f32 	%f87, %f6, %f3;
	setp.gtu.f32 	%p71, %f14, %f87;
	or.pred  	%p72, %p70, %p71;
	@%p72 bra 	$L__BB4_66;
	setp.eq.s32 	%p73, %r444, -1;
	@%p73 bra 	$L__BB4_65;
	sub.f32 	%f88, %f14, %f6;
	mul.wide.s32 	%rd60, %r444, 4;
	add.s64 	%rd61, %rd3, %rd60;
	ld.global.f32 	%f89, [%rd61];
	sub.f32 	%f90, %f89, %f6;
	setp.le.f32 	%p74, %f88, %f90;
	selp.b32 	%r362, %r362, %r444, %p74;
$L__BB4_65:
	add.s32 	%r442, %r442, 1;
	mov.u32 	%r444, %r362;
$L__BB4_66:
	add.s32 	%r370, %r346, 2;
	setp.eq.s32 	%p75, %r12, 2;
	@%p75 bra 	$L__BB4_76;
	ld.global.f32 	%f15, [%rd13+8];
	abs.f32 	%f91, %f15;
	setp.nan.f32 	%p76, %f91, %f91;
	@%p76 bra 	$L__BB4_76;
	sub.f32 	%f92, %f6, %f3;
	setp.gtu.f32 	%p77, %f92, %f15;
	setp.gtu.f32 	%p78, %f15, %f6;
	or.pred  	%p79, %p77, %p78;
	@%p79 bra 	$L__BB4_72;
	setp.eq.s32 	%p80, %r443, -1;
	mov.u32 	%r367, %r370;
	@%p80 bra 	$L__BB4_71;
	sub.f32 	%f93, %f6, %f15;
	mul.wide.s32 	%rd62, %r443, 4;
	add.s64 	%rd63, %rd3, %rd62;
	ld.global.f32 	%f94, [%rd63];
	sub.f32 	%f95, %f6, %f94;
	setp.le.f32 	%p81, %f93, %f95;
	selp.b32 	%r367, %r370, %r443, %p81;
$L__BB4_71:
	add.s32 	%r441, %r441, 1;
	mov.u32 	%r443, %r367;
$L__BB4_72:
	setp.gtu.f32 	%p82, %f6, %f15;
	add.f32 	%f96, %f6, %f3;
	setp.gtu.f32 	%p83, %f15, %f96;
	or.pred  	%p84, %p82, %p83;
	@%p84 bra 	$L__BB4_76;
	setp.eq.s32 	%p85, %r444, -1;
	@%p85 bra 	$L__BB4_75;
	sub.f32 	%f97, %f15, %f6;
	mul.wide.s32 	%rd64, %r444, 4;
	add.s64 	%rd65, %rd3, %rd64;
	ld.global.f32 	%f98, [%rd65];
	sub.f32 	%f99, %f98, %f6;
	setp.le.f32 	%p86, %f97, %f99;
	selp.b32 	%r370, %r370, %r444, %p86;
$L__BB4_75:
	add.s32 	%r442, %r442, 1;
	mov.u32 	%r444, %r370;
$L__BB4_76:
	or.b32  	%r262, %r442, %r441;
	setp.ne.s32 	%p87, %r262, 0;
	@%p87 bra 	$L__BB4_146;
	setp.lt.u32 	%p88, %r1, 4;
	mov.b32 	%r416, 0;
	@%p88 bra 	$L__BB4_116;
	sub.f32 	%f16, %f6, %f4;
	add.f32 	%f17, %f4, %f6;
	mov.b32 	%r375, 0;
$L__BB4_79:
	mul.wide.u32 	%rd66, %r375, 4;
	add.s64 	%rd14, %rd3, %rd66;
	ld.global.f32 	%f18, [%rd14];
	abs.f32 	%f100, %f18;
	setp.nan.f32 	%p89, %f100, %f100;
	@%p89 bra 	$L__BB4_88;
	setp.gtu.f32 	%p90, %f16, %f18;
	setp.gtu.f32 	%p91, %f18, %f6;
	or.pred  	%p92, %p90, %p91;
	@%p92 bra 	$L__BB4_84;
	setp.eq.s32 	%p93, %r443, -1;
	mov.u32 	%r380, %r375;
	@%p93 bra 	$L__BB4_83;
	sub.f32 	%f101, %f6, %f18;
	mul.wide.s32 	%rd67, %r443, 4;
	add.s64 	%rd68, %rd3, %rd67;
	ld.global.f32 	%f102, [%rd68];
	sub.f32 	%f103, %f6, %f102;
	setp.le.f32 	%p94, %f101, %f103;
	selp.b32 	%r380, %r375, %r443, %p94;
$L__BB4_83:
	add.s32 	%r441, %r441, 1;
	mov.u32 	%r443, %r380;
$L__BB4_84:
	setp.gtu.f32 	%p95, %f6, %f18;
	setp.gtu.f32 	%p96, %f18, %f17;
	or.pred  	%p97, %p95, %p96;
	@%p97 bra 	$L__BB4_88;
	setp.eq.s32 	%p98, %r444, -1;
	mov.u32 	%r383, %r375;
	@%p98 bra 	$L__BB4_87;
	sub.f32 	%f104, %f18, %f6;
	mul.wide.s32 	%rd69, %r444, 4;
	add.s64 	%rd70, %rd3, %rd69;
	ld.global.f32 	%f105, [%rd70];
	sub.f32 	%f106, %f105, %f6;
	setp.le.f32 	%p99, %f104, %f106;
	selp.b32 	%r383, %r375, %r444, %p99;
$L__BB4_87:
	add.s32 	%r442, %r442, 1;
	mov.u32 	%r444, %r383;
$L__BB4_88:
	add.s32 	%r391, %r375, 1;
	ld.global.f32 	%f19, [%rd14+4];
	abs.f32 	%f107, %f19;
	setp.nan.f32 	%p100, %f107, %f107;
	@%p100 bra 	$L__BB4_97;
	setp.gtu.f32 	%p101, %f16, %f19;
	setp.gtu.f32 	%p102, %f19, %f6;
	or.pred  	%p103, %p101, %p102;
	@%p103 bra 	$L__BB4_93;
	setp.eq.s32 	%p104, %r443, -1;
	mov.u32 	%r388, %r391;
	@%p104 bra 	$L__BB4_92;
	sub.f32 	%f108, %f6, %f19;
	mul.wide.s32 	%rd71, %r443, 4;
	add.s64 	%rd72, %rd3, %rd71;
	ld.global.f32 	%f109, [%rd72];
	sub.f32 	%f110, %f6, %f109;
	setp.le.f32 	%p105, %f108, %f110;
	selp.b32 	%r388, %r391, %r443, %p105;
$L__BB4_92:
	add.s32 	%r441, %r441, 1;
	mov.u32 	%r443, %r388;
$L__BB4_93:
	setp.gtu.f32 	%p106, %f6, %f19;
	setp.gtu.f32 	%p107, %f19, %f17;
	or.pred  	%p108, %p106, %p107;
	@%p108 bra 	$L__BB4_97;
	setp.eq.s32 	%p109, %r444, -1;
	@%p109 bra 	$L__BB4_96;
	sub.f32 	%f111, %f19, %f6;
	mul.wide.s32 	%rd73, %r444, 4;
	add.s64 	%rd74, %rd3, %rd73;
	ld.global.f32 	%f112, [%rd74];
	sub.f32 	%f113, %f112, %f6;
	setp.le.f32 	%p110, %f111, %f113;
	selp.b32 	%r391, %r391, %r444, %p110;
$L__BB4_96:
	add.s32 	%r442, %r442, 1;
	mov.u32 	%r444, %r391;
$L__BB4_97:
	add.s32 	%r399, %r375, 2;
	ld.global.f32 	%f20, [%rd14+8];
	abs.f32 	%f114, %f20;
	setp.nan.f32 	%p111, %f114, %f114;
	@%p111 bra 	$L__BB4_106;
	setp.gtu.f32 	%p112, %f16, %f20;
	setp.gtu.f32 	%p113, %f20, %f6;
	or.pred  	%p114, %p112, %p113;
	@%p114 bra 	$L__BB4_102;
	setp.eq.s32 	%p115, %r443, -1;
	mov.u32 	%r396, %r399;
	@%p115 bra 	$L__BB4_101;
	sub.f32 	%f115, %f6, %f20;
	mul.wide.s32 	%rd75, %r443, 4;
	add.s64 	%rd76, %rd3, %rd75;
	ld.global.f32 	%f116, [%rd76];
	sub.f32 	%f117, %f6, %f116;
	setp.le.f32 	%p116, %f115, %f117;
	selp.b32 	%r396, %r399, %r443, %p116;
$L__BB4_101:
	add.s32 	%r441, %r441, 1;
	mov.u32 	%r443, %r396;
$L__BB4_102:
	setp.gtu.f32 	%p117, %f6, %f20;
	setp.gtu.f32 	%p118, %f20, %f17;
	or.pred  	%p119, %p117, %p118;
	@%p119 bra 	$L__BB4_106;
	setp.eq.s32 	%p120, %r444, -1;
	@%p120 bra 	$L__BB4_105;
	sub.f32 	%f118, %f20, %f6;
	mul.wide.s32 	%rd77, %r444, 4;
	add.s64 	%rd78, %rd3, %rd77;
	ld.global.f32 	%f119, [%rd78];
	sub.f32 	%f120, %f119, %f6;
	setp.le.f32 	%p121, %f118, %f120;
	selp.b32 	%r399, %r399, %r444, %p121;
$L__BB4_105:
	add.s32 	%r442, %r442, 1;
	mov.u32 	%r444, %r399;
$L__BB4_106:
	add.s32 	%r407, %r375, 3;
	ld.global.f32 	%f21, [%rd14+12];
	abs.f32 	%f121, %f21;
	setp.nan.f32 	%p122, %f121, %f121;
	@%p122 bra 	$L__BB4_115;
	setp.gtu.f32 	%p123, %f16, %f21;
	setp.gtu.f32 	%p124, %f21, %f6;
	or.pred  	%p125, %p123, %p124;
	@%p125 bra 	$L__BB4_111;
	setp.eq.s32 	%p126, %r443, -1;
	mov.u32 	%r404, %r407;
	@%p126 bra 	$L__BB4_110;
	sub.f32 	%f122, %f6, %f21;
	mul.wide.s32 	%rd79, %r443, 4;
	add.s64 	%rd80, %rd3, %rd79;
	ld.global.f32 	%f123, [%rd80];
	sub.f32 	%f124, %f6, %f123;
	setp.le.f32 	%p127, %f122, %f124;
	selp.b32 	%r404, %r407, %r443, %p127;
$L__BB4_110:
	add.s32 	%r441, %r441, 1;
	mov.u32 	%r443, %r404;
$L__BB4_111:
	setp.gtu.f32 	%p128, %f6, %f21;
	setp.gtu.f32 	%p129, %f21, %f17;
	or.pred  	%p130, %p128, %p129;
	@%p130 bra 	$L__BB4_115;
	setp.eq.s32 	%p131, %r444, -1;
	@%p131 bra 	$L__BB4_114;
	sub.f32 	%f125, %f21, %f6;
	mul.wide.s32 	%rd81, %r444, 4;
	add.s64 	%rd82, %rd3, %rd81;
	ld.global.f32 	%f126, [%rd82];
	sub.f32 	%f127, %f126, %f6;
	setp.le.f32 	%p132, %f125, %f127;
	selp.b32 	%r407, %r407, %r444, %p132;
$L__BB4_114:
	add.s32 	%r442, %r442, 1;
	mov.u32 	%r444, %r407;
$L__BB4_115:
	add.s32 	%r375, %r375, 4;
	and.b32  	%r416, %r1, 2147483644;
	setp.ne.s32 	%p133, %r375, %r416;
	@%p133 bra 	$L__BB4_79;
$L__BB4_116:
	setp.eq.s32 	%p134, %r4, 0;
	@%p134 bra 	$L__BB4_146;
	mul.wide.u32 	%rd83, %r416, 4;
	add.s64 	%rd15, %rd3, %rd83;
	ld.global.f32 	%f22, [%rd15];
	abs.f32 	%f128, %f22;
	setp.nan.f32 	%p135, %f128, %f128;
	@%p135 bra 	$L__BB4_126;
	sub.f32 	%f129, %f6, %f4;
	setp.gtu.f32 	%p136, %f129, %f22;
	setp.gtu.f32 	%p137, %f22, %f6;
	or.pred  	%p138, %p136, %p137;
	@%p138 bra 	$L__BB4_122;
	setp.eq.s32 	%p139, %r443, -1;
	mov.u32 	%r421, %r416;
	@%p139 bra 	$L__BB4_121;
	sub.f32 	%f130, %f6, %f22;
	mul.wide.s32 	%rd84, %r443, 4;
	add.s64 	%rd85, %rd3, %rd84;
	ld.global.f32 	%f131, [%rd85];
	sub.f32 	%f132, %f6, %f131;
	setp.le.f32 	%p140, %f130, %f132;
	selp.b32 	%r421, %r416, %r443, %p140;
$L__BB4_121:
	add.s32 	%r441, %r441, 1;
	mov.u32 	%r443, %r421;
$L__BB4_122:
	setp.gtu.f32 	%p141, %f6, %f22;
	add.f32 	%f133, %f4, %f6;
	setp.gtu.f32 	%p142, %f22, %f133;
	or.pred  	%p143, %p141, %p142;
	@%p143 bra 	$L__BB4_126;
	setp.eq.s32 	%p144, %r444, -1;
	mov.u32 	%r424, %r416;
	@%p144 bra 	$L__BB4_125;
	sub.f32 	%f134, %f22, %f6;
	mul.wide.s32 	%rd86, %r444, 4;
	add.s64 	%rd87, %rd3, %rd86;
	ld.global.f32 	%f135, [%rd87];
	sub.f32 	%f136, %f135, %f6;
	setp.le.f32 	%p145, %f134, %f136;
	selp.b32 	%r424, %r416, %r444, %p145;
$L__BB4_125:
	add.s32 	%r442, %r442, 1;
	mov.u32 	%r444, %r424;
$L__BB4_126:
	setp.eq.s32 	%p146, %r4, 1;
	add.s32 	%r432, %r416, 1;
	@%p146 bra 	$L__BB4_146;
	ld.global.f32 	%f23, [%rd15+4];
	abs.f32 	%f137, %f23;
	setp.nan.f32 	%p147, %f137, %f137;
	@%p147 bra 	$L__BB4_136;
	sub.f32 	%f138, %f6, %f4;
	setp.gtu.f32 	%p148, %f138, %f23;
	setp.gtu.f32 	%p149, %f23, %f6;
	or.pred  	%p150, %p148, %p149;
	@%p150 bra 	$L__BB4_132;
	setp.eq.s32 	%p151, %r443, -1;
	mov.u32 	%r429, %r432;
	@%p151 bra 	$L__BB4_131;
	sub.f32 	%f139, %f6, %f23;
	mul.wide.s32 	%rd88, %r443, 4;
	add.s64 	%rd89, %rd3, %rd88;
	ld.global.f32 	%f140, [%rd89];
	sub.f32 	%f141, %f6, %f140;
	setp.le.f32 	%p152, %f139, %f141;
	selp.b32 	%r429, %r432, %r443, %p152;
$L__BB4_131:
	add.s32 	%r441, %r441, 1;
	mov.u32 	%r443, %r429;
$L__BB4_132:
	setp.gtu.f32 	%p153, %f6, %f23;
	add.f32 	%f142, %f4, %f6;
	setp.gtu.f32 	%p154, %f23, %f142;
	or.pred  	%p155, %p153, %p154;
	@%p155 bra 	$L__BB4_136;
	setp.eq.s32 	%p156, %r444, -1;
	@%p156 bra 	$L__BB4_135;
	sub.f32 	%f143, %f23, %f6;
	mul.wide.s32 	%rd90, %r444, 4;
	add.s64 	%rd91, %rd3, %rd90;
	ld.global.f32 	%f144, [%rd91];
	sub.f32 	%f145, %f144, %f6;
	setp.le.f32 	%p157, %f143, %f145;
	selp.b32 	%r432, %r432, %r444, %p157;
$L__BB4_135:
	add.s32 	%r442, %r442, 1;
	mov.u32 	%r444, %r432;
$L__BB4_136:
	setp.eq.s32 	%p158, %r4, 2;
	add.s32 	%r440, %r416, 2;
	@%p158 bra 	$L__BB4_146;
	ld.global.f32 	%f24, [%rd15+8];
	abs.f32 	%f146, %f24;
	setp.nan.f32 	%p159, %f146, %f146;
	@%p159 bra 	$L__BB4_146;
	sub.f32 	%f147, %f6, %f4;
	setp.gtu.f32 	%p160, %f147, %f24;
	setp.gtu.f32 	%p161, %f24, %f6;
	or.pred  	%p162, %p160, %p161;
	@%p162 bra 	$L__BB4_142;
	setp.eq.s32 	%p163, %r443, -1;
	mov.u32 	%r437, %r440;
	@%p163 bra 	$L__BB4_141;
	sub.f32 	%f148, %f6, %f24;
	mul.wide.s32 	%rd92, %r443, 4;
	add.s64 	%rd93, %rd3, %rd92;
	ld.global.f32 	%f149, [%rd93];
	sub.f32 	%f150, %f6, %f149;
	setp.le.f32 	%p164, %f148, %f150;
	selp.b32 	%r437, %r440, %r443, %p164;
$L__BB4_141:
	add.s32 	%r441, %r441, 1;
	mov.u32 	%r443, %r437;
$L__BB4_142:
	setp.gtu.f32 	%p165, %f6, %f24;
	add.f32 	%f151, %f4, %f6;
	setp.gtu.f32 	%p166, %f24, %f151;
	or.pred  	%p167, %p165, %p166;
	@%p167 bra 	$L__BB4_146;
	setp.eq.s32 	%p168, %r444, -1;
	@%p168 bra 	$L__BB4_145;
	sub.f32 	%f152, %f24, %f6;
	mul.wide.s32 	%rd94, %r444, 4;
	add.s64 	%rd95, %rd3, %rd94;
	ld.global.f32 	%f153, [%rd95];
	sub.f32 	%f154, %f153, %f6;
	setp.le.f32 	%p169, %f152, %f154;
	selp.b32 	%r440, %r440, %r444, %p169;
$L__BB4_145:
	add.s32 	%r442, %r442, 1;
	mov.u32 	%r444, %r440;
$L__BB4_146:
	or.b32  	%r266, %r442, %r441;
	setp.eq.s32 	%p170, %r266, 0;
	mov.u32 	%r449, %r6;
	@%p170 bra 	$L__BB4_198;
	ld.param.u64 	%rd118, [_Z23get_dmap_from_index_mapPfPiS0_S_S_S_S_S_S_S_PsS1_S__param_9];
	mul.wide.s32 	%rd96, %r443, 4;
	add.s64 	%rd97, %rd3, %rd96;
	ld.global.f32 	%f25, [%rd97];
	add.s32 	%r267, %r443, %r2;
	cvta.to.global.u64 	%rd98, %rd118;
	mul.wide.s32 	%rd99, %r267, 4;
	add.s64 	%rd100, %rd98, %rd99;
	ld.global.f32 	%f222, [%rd100];
	add.s32 	%r268, %r444, %r2;
	mul.wide.s32 	%rd101, %r268, 4;
	add.s64 	%rd102, %rd98, %rd101;
	ld.global.f32 	%f27, [%rd102];
	setp.eq.s32 	%p171, %r441, 0;
	setp.eq.s32 	%p172, %r442, 0;
	or.pred  	%p173, %p171, %p172;
	@%p173 bra 	$L__BB4_150;
	mul.wide.s32 	%rd103, %r444, 4;
	add.s64 	%rd104, %rd3, %rd103;
	ld.global.f32 	%f155, [%rd104];
	sub.f32 	%f28, %f155, %f25;
	setp.eq.f32 	%p175, %f28, 0f00000000;
	@%p175 bra 	$L__BB4_151;
	sub.f32 	%f156, %f27, %f222;
	sub.f32 	%f157, %f6, %f25;
	mul.f32 	%f158, %f156, %f157;
	div.rn.f32 	%f159, %f158, %f28;
	add.f32 	%f222, %f222, %f159;
	bra.uni 	$L__BB4_151;
$L__BB4_150:
	selp.f32 	%f222, %f27, %f222, %p171;
$L__BB4_151:
	mov.f32 	%f160, 0f3F000000;
	copysign.f32 	%f161, %f222, %f160;
	add.rz.f32 	%f162, %f222, %f161;
	cvt.rzi.f32.f32 	%f163, %f162;
	cvt.rzi.s32.f32 	%r227, %f163;
	add.s32 	%r269, %r227, %r2;
	mul.wide.s32 	%rd105, %r269, 2;
	add.s64 	%rd106, %rd5, %rd105;
	ld.global.u16 	%rs38, [%rd106];
	setp.ne.s16 	%p176, %rs38, 0;
	@%p176 bra 	$L__BB4_153;
	cvt.rn.f32.s32 	%f164, %r443;
	sub.f32 	%f165, %f164, %f222;
	abs.f32 	%f166, %f165;
	cvt.rn.f32.s32 	%f168, %r444;
	sub.f32 	%f169, %f168, %f222;
	abs.f32 	%f170, %f169;
	max.f32 	%f171, %f170, %f166;
	setp.gt.f32 	%p177, %f171, %f2;
	mov.u32 	%r449, %r6;
	@%p177 bra 	$L__BB4_198;
$L__BB4_153:
	add.s32 	%r228, %r300, %r2;
	mul.wide.s32 	%rd107, %r228, 4;
	add.s64 	%rd108, %rd6, %rd107;
	ld.global.f32 	%f32, [%rd108];
	mul.wide.s32 	%rd109, %r228, 2;
	add.s64 	%rd110, %rd7, %rd109;
	ld.global.u16 	%rs39, [%rd110];
	setp.ne.s16 	%p178, %rs39, 0;
	@%p178 bra 	$L__BB4_195;
	setp.lt.u32 	%p179, %r1, 8;
	sub.f32 	%f33, %f6, %f4;
	add.f32 	%f34, %f4, %f6;
	mov.b16 	%rs47, 0;
	mov.b32 	%r447, 0;
	@%p179 bra 	$L__BB4_173;
	mov.b16 	%rs47, 0;
	mov.b32 	%r445, 0;
$L__BB4_156:
	.pragma "nounroll";
	mul.wide.u32 	%rd111, %r445, 4;
	add.s64 	%rd16, %rd4, %rd111;
	ld.global.f32 	%f172, [%rd16];
	setp.gtu.f32 	%p180, %f33, %f172;
	setp.gtu.f32 	%p181, %f172, %f34;
	or.pred  	%p182, %p180, %p181;
	@%p182 bra 	$L__BB4_158;
	sub.s32 	%r272, %r300, %r445;
	cvt.rn.f32.s32 	%f173, %r272;
	abs.f32 	%f174, %f173;
	setp.gt.f32 	%p183, %f174, %f2;
	selp.b16 	%rs47, 1, %rs47, %p183;
$L__BB4_158:
	ld.global.f32 	%f175, [%rd16+4];
	setp.gtu.f32 	%p184, %f33, %f175;
	setp.gtu.f32 	%p185, %f175, %f34;
	or.pred  	%p186, %p184, %p185;
	@%p186 bra 	$L__BB4_160;
	not.b32 	%r273, %r445;
	add.s32 	%r274, %r300, %r273;
	cvt.rn.f32.s32 	%f176, %r274;
	abs.f32 	%f177, %f176;
	setp.gt.f32 	%p187, %f177, %f2;
	selp.b16 	%rs47, 1, %rs47, %p187;
$L__BB4_160:
	ld.global.f32 	%f178, [%rd16+8];
	setp.gtu.f32 	%p188, %f33, %f178;
	setp.gtu.f32 	%p189, %f178, %f34;
	or.pred  	%p190, %p188, %p189;
	@%p190 bra 	$L__BB4_162;
	sub.s32 	%r275, %r300, %r445;
	add.s32 	%r276, %r275, -2;
	cvt.rn.f32.s32 	%f179, %r276;
	abs.f32 	%f180, %f179;
	setp.gt.f32 	%p191, %f180, %f2;
	selp.b16 	%rs47, 1, %rs47, %p191;
$L__BB4_162:
	ld.global.f32 	%f181, [%rd16+12];
	setp.gtu.f32 	%p192, %f33, %f181;
	setp.gtu.f32 	%p193, %f181, %f34;
	or.pred  	%p194, %p192, %p193;
	@%p194 bra 	$L__BB4_164;
	sub.s32 	%r277, %r300, %r445;
	add.s32 	%r278, %r277, -3;
	cvt.rn.f32.s32 	%f182, %r278;
	abs.f32 	%f183, %f182;
	setp.gt.f32 	%p195, %f183, %f2;
	selp.b16 	%rs47, 1, %rs47, %p195;
$L__BB4_164:
	ld.global.f32 	%f184, [%rd16+16];
	setp.gtu.f32 	%p196, %f33, %f184;
	setp.gtu.f32 	%p197, %f184, %f34;
	or.pred  	%p198, %p196, %p197;
	@%p198 bra 	$L__BB4_166;
	sub.s32 	%r279, %r300, %r445;
	add.s32 	%r280, %r279, -4;
	cvt.rn.f32.s32 	%f185, %r280;
	abs.f32 	%f186, %f185;
	setp.gt.f32 	%p199, %f186, %f2;
	selp.b16 	%rs47, 1, %rs47, %p199;
$L__BB4_166:
	ld.global.f32 	%f187, [%rd16+20];
	setp.gtu.f32 	%p200, %f33, %f187;
	setp.gtu.f32 	%p201, %f187, %f34;
	or.pred  	%p202, %p200, %p201;
	@%p202 bra 	$L__BB4_168;
	sub.s32 	%r281, %r300, %r445;
	add.s32 	%r282, %r281, -5;
	cvt.rn.f32.s32 	%f188, %r282;
	abs.f32 	%f189, %f188;
	setp.gt.f32 	%p203, %f189, %f2;
	selp.b16 	%rs47, 1, %rs47, %p203;
$L__BB4_168:
	ld.global.f32 	%f190, [%rd16+24];
	setp.gtu.f32 	%p204, %f33, %f190;
	setp.gtu.f32 	%p205, %f190, %f34;
	or.pred  	%p206, %p204, %p205;
	@%p206 bra 	$L__BB4_170;
	sub.s32 	%r283, %r300, %r445;
	add.s32 	%r284, %r283, -6;
	cvt.rn.f32.s32 	%f191, %r284;
	abs.f32 	%f192, %f191;
	setp.gt.f32 	%p207, %f192, %f2;
	selp.b16 	%rs47, 1, %rs47, %p207;
$L__BB4_170:
	ld.global.f32 	%f193, [%rd16+28];
	setp.gtu.f32 	%p208, %f33, %f193;
	setp.gtu.f32 	%p209, %f193, %f34;
	or.pred  	%p210, %p208, %p209;
	@%p210 bra 	$L__BB4_172;
	sub.s32 	%r285, %r300, %r445;
	add.s32 	%r286, %r285, -7;
	cvt.rn.f32.s32 	%f194, %r286;
	abs.f32 	%f195, %f194;
	setp.gt.f32 	%p211, %f195, %f2;
	selp.b16 	%rs47, 1, %rs47, %p211;
$L__BB4_172:
	add.s32 	%r445, %r445, 8;
	and.b32  	%r447, %r1, 2147483640;
	setp.ne.s32 	%p212, %r445, %r447;
	@%p212 bra 	$L__BB4_156;
$L__BB4_173:
	setp.eq.s32 	%p213, %r3, 0;
	@%p213 bra 	$L__BB4_194;
	add.s32 	%r287, %r3, -1;
	setp.lt.u32 	%p214, %r287, 3;
	@%p214 bra 	$L__BB4_184;
	mul.wide.u32 	%rd112, %r447, 4;
	add.s64 	%rd17, %rd4, %rd112;
	ld.global.f32 	%f196, [%rd17];
	setp.gtu.f32 	%p215, %f33, %f196;
	setp.gtu.f32 	%p216, %f196, %f34;
	or.pred  	%p217, %p215, %p216;
	@%p217 bra 	$L__BB4_177;
	sub.s32 	%r288, %r300, %r447;
	cvt.rn.f32.s32 	%f197, %r288;
	abs.f32 	%f198, %f197;
	setp.gt.f32 	%p218, %f198, %f2;
	selp.b16 	%rs47, 1, %rs47, %p218;
$L__BB4_177:
	ld.global.f32 	%f199, [%rd17+4];
	setp.gtu.f32 	%p219, %f33, %f199;
	setp.gtu.f32 	%p220, %f199, %f34;
	or.pred  	%p221, %p219, %p220;
	@%p221 bra 	$L__BB4_179;
	not.b32 	%r289, %r447;
	add.s32 	%r290, %r300, %r289;
	cvt.rn.f32.s32 	%f200, %r290;
	abs.f32 	%f201, %f200;
	setp.gt.f32 	%p222, %f201, %f2;
	selp.b16 	%rs47, 1, %rs47, %p222;
$L__BB4_179:
	ld.global.f32 	%f202, [%rd17+8];
	setp.gtu.f32 	%p223, %f33, %f202;
	setp.gtu.f32 	%p224, %f202, %f34;
	or.pred  	%p225, %p223, %p224;
	@%p225 bra 	$L__BB4_181;
	sub.s32 	%r291, %r300, %r447;
	add.s32 	%r292, %r291, -2;
	cvt.rn.f32.s32 	%f203, %r292;
	abs.f32 	%f204, %f203;
	setp.gt.f32 	%p226, %f204, %f2;
	selp.b16 	%rs47, 1, %rs47, %p226;
$L__BB4_181:
	ld.global.f32 	%f205, [%rd17+12];
	setp.gtu.f32 	%p227, %f33, %f205;
	setp.gtu.f32 	%p228, %f205, %f34;
	or.pred  	%p229, %p227, %p228;
	@%p229 bra 	$L__BB4_183;
	sub.s32 	%r293, %r300, %r447;
	add.s32 	%r294, %r293, -3;
	cvt.rn.f32.s32 	%f206, %r294;
	abs.f32 	%f207, %f206;
	setp.gt.f32 	%p230, %f207, %f2;
	selp.b16 	%rs47, 1, %rs47, %p230;
$L__BB4_183:
	add.s32 	%r447, %r447, 4;
$L__BB4_184:
	setp.eq.s32 	%p231, %r4, 0;
	@%p231 bra 	$L__BB4_194;
	setp.eq.s32 	%p232, %r4, 1;
	@%p232 bra 	$L__BB4_191;
	mul.wide.u32 	%rd113, %r447, 4;
	add.s64 	%rd18, %rd4, %rd113;
	ld.global.f32 	%f208, [%rd18];
	setp.gtu.f32 	%p233, %f33, %f208;
	setp.gtu.f32 	%p234, %f208, %f34;
	or.pred  	%p235, %p233, %p234;
	@%p235 bra 	$L__BB4_188;
	sub.s32 	%r295, %r300, %r447;
	cvt.rn.f32.s32 	%f209, %r295;
	abs.f32 	%f210, %f209;
	setp.gt.f32 	%p236, %f210, %f2;
	selp.b16 	%rs47, 1, %rs47, %p236;
$L__BB4_188:
	ld.global.f32 	%f211, [%rd18+4];
	setp.gtu.f32 	%p237, %f33, %f211;
	setp.gtu.f32 	%p238, %f211, %f34;
	or.pred  	%p239, %p237, %p238;
	@%p239 bra 	$L__BB4_190;
	not.b32 	%r296, %r447;
	add.s32 	%r297, %r300, %r296;
	cvt.rn.f32.s32 	%f212, %r297;
	abs.f32 	%f213, %f212;
	setp.gt.f32 	%p240, %f213, %f2;
	selp.b16 	%rs47, 1, %rs47, %p240;
$L__BB4_190:
	add.s32 	%r447, %r447, 2;
$L__BB4_191:
	and.b32  	%r298, %r1, 1;
	setp.eq.b32 	%p241, %r298, 1;
	not.pred 	%p242, %p241;
	@%p242 bra 	$L__BB4_194;
	mul.wide.u32 	%rd114, %r447, 4;
	add.s64 	%rd115, %rd4, %rd114;
	ld.global.f32 	%f214, [%rd115];
	setp.gtu.f32 	%p243, %f33, %f214;
	setp.gtu.f32 	%p244, %f214, %f34;
	or.pred  	%p245, %p243, %p244;
	@%p245 bra 	$L__BB4_194;
	sub.s32 	%r299, %r300, %r447;
	cvt.rn.f32.s32 	%f215, %r299;
	abs.f32 	%f216, %f215;
	setp.gt.f32 	%p246, %f216, %f2;
	selp.b16 	%rs47, 1, %rs47, %p246;
$L__BB4_194:
	and.b16  	%rs45, %rs47, 255;
	setp.eq.s16 	%p247, %rs45, 1;
	mov.u32 	%r449, %r227;
	@%p247 bra 	$L__BB4_198;
$L__BB4_195:
	ld.global.f32 	%f217, [%rd8];
	add.f32 	%f218, %f32, %f217;
	sub.f32 	%f35, %f218, %f222;
	cvt.f64.f32 	%fd10, %f35;
	setp.leu.f64 	%p248, %fd10, 0d3EB0C6F7A0B5ED8D;
	mov.u32 	%r449, %r227;
	@%p248 bra 	$L__BB4_198;
	ld.global.f32 	%f219, [%rd9];
	ld.global.f32 	%f220, [%rd10];
	mul.f32 	%f221, %f219, %f220;
	div.rn.f32 	%f36, %f221, %f35;
	setp.leu.f32 	%p249, %f36, 0f3DCCCCCD;
	setp.geu.f32 	%p250, %f36, 0f40000000;
	or.pred  	%p251, %p249, %p250;
	mov.u32 	%r449, %r227;
	@%p251 bra 	$L__BB4_198;
	mul.wide.s32 	%rd116, %r228, 4;
	add.s64 	%rd117, %rd11, %rd116;
	st.global.f32 	[%rd117], %f36;
	mov.u32 	%r449, %r227;
$L__BB4_198:
	add.s32 	%r300, %r300, 1;
	setp.ne.s32 	%p252, %r300, %r1;
	@%p252 bra 	$L__BB4_2;
$L__BB4_199:
	ret;

}


// ===== COMPILED SASS (sm_100) =====

	.target	sm_100

	.elftype	@"ET_EXEC"


//--------------------- .note.nv.tkinfo           --------------------------
	.section	.note.nv.tkinfo,"",@"SHT_NOTE"
	.sectionflags	@"SHF_NOTE_NV_TKINFO"
	.tkinfo
        /*0018*/ 	.word	0x00000002
        /*0030*/ 	.string	""
        /*0030*/ 	.string	"ptxas"
        /*0030*/ 	.string	"Cuda compilation tools, release 13.0, V13.0.88"
        /*0030*/ 	.string	"Build cuda_13.0.r13.0/compiler.36424714_0"
        /*0030*/ 	.string	"-arch sm_100 -m 64 "



//--------------------- .note.nv.cuinfo           --------------------------
	.section	.note.nv.cuinfo,"",@"SHT_NOTE"
	.sectionflags	@"SHF_NOTE_NV_CUINFO"
        /*0018*/ 	.short	0x0002
        /*001a*/ 	.short	0x0064
        /*001c*/ 	.short	0x0082
	.zero		2


//--------------------- .nv.info                  --------------------------
	.section	.nv.info,"",@"SHT_CUDA_INFO"
	.align	4


	//----- nvinfo : EIATTR_REGCOUNT
	.align		4
        /*0000*/ 	.byte	0x04, 0x2f
        /*0002*/ 	.short	(.L_1 - .L_0)
	.align		4
.L_0:
        /*0004*/ 	.word	index@(_Z8multiplyPfS_S_S_)
        /*0008*/ 	.word	0x0000000e


	//----- nvinfo : EIATTR_FRAME_SIZE
	.align		4
.L_1:
        /*000c*/ 	.byte	0x04, 0x11
        /*000e*/ 	.short	(.L_3 - .L_2)
	.align		4
.L_2:
        /*0010*/ 	.word	index@(_Z8multiplyPfS_S_S_)
        /*0014*/ 	.word	0x00000000


	//----- nvinfo : EIATTR_REGCOUNT
	.align		4
.L_3:
        /*0018*/ 	.byte	0x04, 0x2f
        /*001a*/ 	.short	(.L_5 - .L_4)
	.align		4
.L_4:
        /*001c*/ 	.word	index@(_Z11gray_decodePhS_S_PiS0_S0_PsS0_)
        /*0020*/ 	.word	0x00000019


	//----- nvinfo : EIATTR_FRAME_SIZE
	.align		4
.L_5:
        /*0024*/ 	.byte	0x04, 0x11
        /*0026*/ 	.short	(.L_7 - .L_6)
	.align		4
.L_6:
        /*0028*/ 	.word	index@(_Z11gray_decodePhS_S_PiS0_S0_PsS0_)
        /*002c*/ 	.word	0x00000000


	//----- nvinfo : EIATTR_REGCOUNT
	.align		4
.L_7:
        /*0030*/ 	.byte	0x04, 0x2f
        /*0032*/ 	.short	(.L_9 - .L_8)
	.align		4
.L_8:
        /*0034*/ 	.word	index@(_Z18phase_shift_decodePhPiS0_PfPsS0_)
        /*0038*/ 	.word	0x00000018


	//----- nvinfo : EIATTR_FRAME_SIZE
	.align		4
.L_9:
        /*003c*/ 	.byte	0x04, 0x11
        /*003e*/ 	.short	(.L_11 - .L_10)
	.align		4
.L_10:
        /*0040*/ 	.word	index@($__internal_3_$__cuda_sm3x_div_rn_noftz_f32_slowpath)
        /*0044*/ 	.word	0x00000000


	//----- nvinfo : EIATTR_FRAME_SIZE
	.align		4
.L_11:
        /*0048*/ 	.byte	0x04, 0x11
        /*004a*/ 	.short	(.L_13 - .L_12)
	.align		4
.L_12:
        /*004c*/ 	.word	index@(_Z18phase_shift_decodePhPiS0_PfPsS0_)
        /*0050*/ 	.word	0x00000000


	//----- nvinfo : EIATTR_REGCOUNT
	.align		4
.L_13:
        /*0054*/ 	.byte	0x04, 0x2f
        /*0056*/ 	.short	(.L_15 - .L_14)
	.align		4
.L_14:
        /*0058*/ 	.word	index@(_Z12depth_filterPfS_PiS0_S_S_S0_)
        /*005c*/ 	.word	0x00000020


	//----- nvinfo : EIATTR_FRAME_SIZE
	.align		4
.L_15:
        /*0060*/ 	.byte	0x04, 0x11
        /*0062*/ 	.short	(.L_17 - .L_16)
	.align		4
.L_16:
        /*0064*/ 	.word	index@($__internal_2_$__cuda_sm3x_div_rn_noftz_f32_slowpath)
        /*0068*/ 	.word	0x00000000


	//----- nvinfo : EIATTR_FRAME_SIZE
	.align		4
.L_17:
        /*006c*/ 	.byte	0x04, 0x11
        /*006e*/ 	.short	(.L_19 - .L_18)
	.align		4
.L_18:
        /*0070*/ 	.word	index@(_Z12depth_filterPfS_PiS0_S_S_S0_)
        /*0074*/ 	.word	0x00000000


	//----- nvinfo : EIATTR_REGCOUNT
	.align		4
.L_19:
        /*0078*/ 	.byte	0x04, 0x2f
        /*007a*/ 	.short	(.L_21 - .L_20)
	.align		4
.L_20:
        /*007c*/ 	.word	index@(_Z23get_dmap_from_index_mapPfPiS0_S_S_S_S_S_S_S_PsS1_S_)
        /*0080*/ 	.word	0x00000020


	//----- nvinfo : EIATTR_FRAME_SIZE
	.align		4
.L_21:
        /*0084*/ 	.byte	0x04, 0x11
        /*0086*/ 	.short	(.L_23 - .L_22)
	.align		4
.L_22:
        /*0088*/ 	.word	index@($__internal_1_$__cuda_sm3x_div_rn_noftz_f32_slowpath)
        /*008c*/ 	.word	0x00000000


	//----- nvinfo : EIATTR_FRAME_SIZE
	.align		4
.L_23:
        /*0090*/ 	.byte	0x04, 0x11
        /*0092*/ 	.short	(.L_25 - .L_24)
	.align		4
.L_24:
        /*0094*/ 	.word	index@($__internal_0_$__cuda_sm20_div_rn_f64_full)
        /*0098*/ 	.word	0x00000000


	//----- nvinfo : EIATTR_FRAME_SIZE
	.align		4
.L_25:
        /*009c*/ 	.byte	0x04, 0x11
        /*009e*/ 	.short	(.L_27 - .L_26)
	.align		4
.L_26:
        /*00a0*/ 	.word	index@(_Z23get_dmap_from_index_mapPfPiS0_S_S_S_S_S_S_S_PsS1_S_)
        /*00a4*/ 	.word	0x00000000


	//----- nvinfo : EIATTR_MIN_STACK_SIZE
	.align		4
.L_27:
        /*00a8*/ 	.byte	0x04, 0x12
        /*00aa*/ 	.short	(.L_29 - .L_28)
	.align		4
.L_28:
        /*00ac*/ 	.word	index@(_Z23get_dmap_from_index_mapPfPiS0_S_S_S_S_S_S_S_PsS1_S_)
        /*00b0*/ 	.word	0x00000000


	//----- nvinfo : EIATTR_MIN_STACK_SIZE
	.align		4
.L_29:
        /*00b4*/ 	.byte	0x04, 0x12
        /*00b6*/ 	.short	(.L_31 - .L_30)
	.align		4
.L_30:
        /*00b8*/ 	.word	index@(_Z12depth_filterPfS_PiS0_S_S_S0_)
        /*00bc*/ 	.word	0x00000000


	//----- nvinfo : EIATTR_MIN_STACK_SIZE
	.align		4
.L_31:
        /*00c0*/ 	.byte	0x04, 0x12
        /*00c2*/ 	.short	(.L_33 - .L_32)
	.align		4
.L_32:
        /*00c4*/ 	.word	index@(_Z18phase_shift_decodePhPiS0_PfPsS0_)
        /*00c8*/ 	.word	0x00000000


	//----- nvinfo : EIATTR_MIN_STACK_SIZE
	.align		4
.L_33:
        /*00cc*/ 	.byte	0x04, 0x12
        /*00ce*/ 	.short	(.L_35 - .L_34)
	.align		4
.L_34:
        /*00d0*/ 	.word	index@(_Z11gray_decodePhS_S_PiS0_S0_PsS0_)
        /*00d4*/ 	.word	0x00000000


	//----- nvinfo : EIATTR_MIN_STACK_SIZE
	.align		4
.L_35:
        /*00d8*/ 	.byte	0x04, 0x12
        /*00da*/ 	.short	(.L_37 - .L_36)
	.align		4
.L_36:
        /*00dc*/ 	.word	index@(_Z8multiplyPfS_S_S_)
        /*00e0*/ 	.word	0x00000000
.L_37:


//--------------------- .nv.compat                --------------------------
	.section	.nv.compat,"",@"SHT_CUDA_COMPAT_INFO"
	.align	4
        /*0000*/ 	.byte	0x02, 0x09, 0x00, 0x00, 0x02, 0x02, 0x01, 0x00, 0x02, 0x05, 0x05, 0x00, 0x03, 0x07, 0x01, 0x01
        /*0010*/ 	.byte	0x02, 0x03, 0x00, 0x00, 0x02, 0x06, 0x01, 0x00, 0x04, 0x0b, 0x08, 0x00, 0x01, 0x00, 0x00, 0x00
        /*0020*/ 	.byte	0x00, 0x00, 0x00, 0x00


//--------------------- .nv.info._Z23get_dmap_from_index_mapPfPiS0_S_S_S_S_S_S_S_PsS1_S_ --------------------------
	.section	.nv.info._Z23get_dmap_from_index_mapPfPiS0_S_S_S_S_S_S_S_PsS1_S_,"",@"SHT_CUDA_INFO"
	.sectionflags	@""
	.align	4


	//----- nvinfo : EIATTR_CUDA_API_VERSION
	.align		4
        /*0000*/ 	.byte	0x04, 0x37
        /*0002*/ 	.short	(.L_39 - .L_38)
.L_38:
        /*0004*/ 	.word	0x00000082


	//----- nvinfo : EIATTR_KPARAM_INFO
	.align		4
.L_39:
        /*0008*/ 	.byte	0x04, 0x17
        /*000a*/ 	.short	(.L_41 - .L_40)
.L_40:
        /*000c*/ 	.word	0x00000000
        /*0010*/ 	.short	0x000c
        /*0012*/ 	.short	0x0060
        /*0014*/ 	.byte	0x00, 0xf5, 0x21, 0x00


	//----- nvinfo : EIATTR_KPARAM_INFO
	.align		4
.L_41:
        /*0018*/ 	.byte	0x04, 0x17
        /*001a*/ 	.short	(.L_43 - .L_42)
.L_42:
        /*001c*/ 	.word	0x00000000
        /*0020*/ 	.short	0x000b
        /*0022*/ 	.short	0x0058
        /*0024*/ 	.byte	0x00, 0xf5, 0x21, 0x00


	//----- nvinfo : EIATTR_KPARAM_INFO
	.align		4
.L_43:
        /*0028*/ 	.byte	0x04, 0x17
        /*002a*/ 	.short	(.L_45 - .L_44)
.L_44:
        /*002c*/ 	.word	0x00000000
        /*0030*/ 	.short	0x000a
        /*0032*/ 	.short	0x0050
        /*0034*/ 	.byte	0x00, 0xf5, 0x21, 0x00


	//----- nvinfo : EIATTR_KPARAM_INFO
	.align		4
.L_45:
        /*0038*/ 	.byte	0x04, 0x17
        /*003a*/ 	.short	(.L_47 - .L_46)
.L_46:
        /*003c*/ 	.word	0x00000000
        /*0040*/ 	.short	0x0009
        /*0042*/ 	.short	0x0048
        /*0044*/ 	.byte	0x00, 0xf5, 0x21, 0x00


	//----- nvinfo : EIATTR_KPARAM_INFO
	.align		4
.L_47:
        /*0048*/ 	.byte	0x04, 0x17
        /*004a*/ 	.short	(.L_49 - .L_48)
.L_48:
        /*004c*/ 	.word	0x00000000
        /*0050*/ 	.short	0x0008
        /*0052*/ 	.short	0x0040
        /*0054*/ 	.byte	0x00, 0xf5, 0x21, 0x00


	//----- nvinfo : EIATTR_KPARAM_INFO
	.align		4
.L_49:
        /*0058*/ 	.byte	0x04, 0x17
        /*005a*/ 	.short	(.L_51 - .L_50)
.L_50:
        /*005c*/ 	.word	0x00000000
        /*0060*/ 	.short	0x0007
        /*0062*/ 	.short	0x0038
        /*0064*/ 	.byte	0x00, 0xf5, 0x21, 0x00


	//----- nvinfo : EIATTR_KPARAM_INFO
	.align		4
.L_51:
        /*0068*/ 	.byte	0x04, 0x17
        /*006a*/ 	.short	(.L_53 - .L_52)
.L_52:
        /*006c*/ 	.word	0x00000000
        /*0070*/ 	.short	0x0006
        /*0072*/ 	.short	0x0030
        /*0074*/ 	.byte	0x00, 0xf5, 0x21, 0x00


	//----- nvinfo : EIATTR_KPARAM_INFO
	.align		4
.L_53:
        /*0078*/ 	.byte	0x04, 0x17
        /*007a*/ 	.short	(.L_55 - .L_54)
.L_54:
        /*007c*/ 	.word	0x00000000
        /*0080*/ 	.short	0x0005
        /*0082*/ 	.short	0x0028
        /*0084*/ 	.byte	0x00, 0xf5, 0x21, 0x00


	//----- nvinfo : EIATTR_KPARAM_INFO
	.align		4
.L_55:
        /*0088*/ 	.byte	0x04, 0x17
        /*008a*/ 	.short	(.L_57 - .L_56)
.L_56:
        /*008c*/ 	.word	0x00000000
        /*0090*/ 	.short	0x0004
        /*0092*/ 	.short	0x0020
        /*0094*/ 	.byte	0x00, 0xf5, 0x21, 0x00


	//----- nvinfo : EIATTR_KPARAM_INFO
	.align		4
.L_57:
        /*0098*/ 	.byte	0x04, 0x17
        /*009a*/ 	.short	(.L_59 - .L_58)
.L_58:
        /*009c*/ 	.word	0x00000000
        /*00a0*/ 	.short	0x0003
        /*00a2*/ 	.short	0x0018
        /*00a4*/ 	.byte	0x00, 0xf5, 0x21, 0x00


	//----- nvinfo : EIATTR_KPARAM_INFO
	.align		4
.L_59:
        /*00a8*/ 	.byte	0x04, 0x17
        /*00aa*/ 	.short	(.L_61 - .L_60)
.L_60:
        /*00ac*/ 	.word	0x00000000
        /*00b0*/ 	.short	0x0002
        /*00b2*/ 	.short	0x0010
        /*00b4*/ 	.byte	0x00, 0xf5, 0x21, 0x00


	//----- nvinfo : EIATTR_KPARAM_INFO
	.align		4
.L_61:
        /*00b8*/ 	.byte	0x04, 0x17
        /*00ba*/ 	.short	(.L_63 - .L_62)
.L_62:
        /*00bc*/ 	.word	0x00000000
        /*00c0*/ 	.short	0x0001
        /*00c2*/ 	.short	0x0008
        /*00c4*/ 	.byte	0x00, 0xf5, 0x21, 0x00


	//----- nvinfo : EIATTR_KPARAM_INFO
	.align		4
.L_63:
        /*00c8*/ 	.byte	0x04, 0x17
        /*00ca*/ 	.short	(.L_65 - .L_64)
.L_64:
        /*00cc*/ 	.word	0x00000000
        /*00d0*/ 	.short	0x0000
        /*00d2*/ 	.short	0x0000
        /*00d4*/ 	.byte	0x00, 0xf5, 0x21, 0x00


	//----- nvinfo : EIATTR_SPARSE_MMA_MASK
	.align		4
.L_65:
        /*00d8*/ 	.byte	0x03, 0x50
        /*00da*/ 	.short	0x0000


	//----- nvinfo : EIATTR_MAXREG_COUNT
	.align		4
        /*00dc*/ 	.byte	0x03, 0x1b
        /*00de*/ 	.short	0x00ff


	//----- nvinfo : EIATTR_MERCURY_ISA_VERSION
	.align		4
        /*00e0*/ 	.byte	0x03, 0x5f
        /*00e2*/ 	.short	0x0101


	//----- nvinfo : EIATTR_VRC_CTA_INIT_COUNT
	.align		4
        /*00e4*/ 	.byte	0x02, 0x4a
	.zero		1
	.zero		1


	//----- nvinfo : EIATTR_EXIT_INSTR_OFFSETS
	.align		4
        /*00e8*/ 	.byte	0x04, 0x1c
        /*00ea*/ 	.short	(.L_67 - .L_66)


	//   ....[0]....
.L_66:
        /*00ec*/ 	.word	0x000003e0


	//   ....[1]....
        /*00f0*/ 	.word	0x00003de0


	//----- nvinfo : EIATTR_CRS_STACK_SIZE
	.align		4
.L_67:
        /*00f4*/ 	.byte	0x04, 0x1e
        /*00f6*/ 	.short	(.L_69 - .L_68)
.L_68:
        /*00f8*/ 	.word	0x00000000


	//----- nvinfo : EIATTR_CBANK_PARAM_SIZE
	.align		4
.L_69:
        /*00fc*/ 	.byte	0x03, 0x19
        /*00fe*/ 	.short	0x0068


	//----- nvinfo : EIATTR_PARAM_CBANK
	.align		4
        /*0100*/ 	.byte	0x04, 0x0a
        /*0102*/ 	.short	(.L_71 - .L_70)
	.align		4
.L_70:
        /*0104*/ 	.word	index@(.nv.constant0._Z23get_dmap_from_index_mapPfPiS0_S_S_S_S_S_S_S_PsS1_S_)
        /*0108*/ 	.short	0x0380
        /*010a*/ 	.short	0x0068


	//----- nvinfo : EIATTR_SW_WAR
	.align		4
.L_71:
        /*010c*/ 	.byte	0x04, 0x36
        /*010e*/ 	.short	(.L_73 - .L_72)
.L_72:
        /*0110*/ 	.word	0x00000008
.L_73:


//--------------------- .nv.info._Z12depth_filterPfS_PiS0_S_S_S0_ --------------------------
	.section	.nv.info._Z12depth_filterPfS_PiS0_S_S_S0_,"",@"SHT_CUDA_INFO"
	.sectionflags	@""
	.align	4


	//----- nvinfo : EIATTR_CUDA_API_VERSION
	.align		4
        /*0000*/ 	.byte	0x04, 0x37
        /*0002*/ 	.short	(.L_75 - .L_74)
.L_74:
        /*0004*/ 	.word	0x00000082


	//----- nvinfo : EIATTR_KPARAM_INFO
	.align		4
.L_75:
        /*0008*/ 	.byte	0x04, 0x17
        /*000a*/ 	.short	(.L_77 - .L_76)
.L_76:
        /*000c*/ 	.word	0x00000000
        /*0010*/ 	.short	0x0006
        /*0012*/ 	.short	0x0030
        /*0014*/ 	.byte	0x00, 0xf5, 0x21, 0x00


	//----- nvinfo : EIATTR_KPARAM_INFO
	.align		4
.L_77:
        /*0018*/ 	.byte	0x04, 0x17
        /*001a*/ 	.short	(.L_79 - .L_78)
.L_78:
        /*001c*/ 	.word	0x00000000
        /*0020*/ 	.short	0x0005
        /*0022*/ 	.short	0x0028
        /*0024*/ 	.byte	0x00, 0xf5, 0x21, 0x00


	//----- nvinfo : EIATTR_KPARAM_INFO
	.align		4
.L_79:
        /*0028*/ 	.byte	0x04, 0x17
        /*002a*/ 	.short	(.L_81 - .L_80)
.L_80:
        /*002c*/ 	.word	0x00000000
        /*0030*/ 	.short	0x0004
        /*0032*/ 	.short	0x0020
        /*0034*/ 	.byte	0x00, 0xf5, 0x21, 0x00


	//----- nvinfo : EIATTR_KPARAM_INFO
	.align		4
.L_81:
        /*0038*/ 	.byte	0x04, 0x17
        /*003a*/ 	.short	(.L_83 - .L_82)
.L_82:
        /*003c*/ 	.word	0x00000000
        /*0040*/ 	.short	0x0003
        /*0042*/ 	.short	0x0018
        /*0044*/ 	.byte	0x00, 0xf5, 0x21, 0x00


	//----- nvinfo : EIATTR_KPARAM_INFO
	.align		4
.L_83:
        /*0048*/ 	.byte	0x04, 0x17
        /*004a*/ 	.short	(.L_85 - .L_84)
.L_84:
        /*004c*/ 	.word	0x00000000
        /*0050*/ 	.short	0x0002
        /*0052*/ 	.short	0x0010
        /*0054*/ 	.byte	0x00, 0xf5, 0x21, 0x00


	//----- nvinfo : EIATTR_KPARAM_INFO
	.align		4
.L_85:
        /*0058*/ 	.byte	0x04, 0x17
        /*005a*/ 	.short	(.L_87 - .L_86)
.L_86:
        /*005c*/ 	.word	0x00000000
        /*0060*/ 	.short	0x0001
        /*0062*/ 	.short	0x0008
        /*0064*/ 	.byte	0x00, 0xf5, 0x21, 0x00


	//----- nvinfo : EIATTR_KPARAM_INFO
	.align		4
.L_87:
        /*0068*/ 	.byte	0x04, 0x17
        /*006a*/ 	.short	(.L_89 - .L_88)
.L_88:
        /*006c*/ 	.word	0x00000000
        /*0070*/ 	.short	0x0000
        /*0072*/ 	.short	0x0000
        /*0074*/ 	.byte	0x00, 0xf5, 0x21, 0x00


	//----- nvinfo : EIATTR_SPARSE_MMA_MASK
	.align		4
.L_89:
        /*0078*/ 	.byte	0x03, 0x50
        /*007a*/ 	.short	0x0000


	//----- nvinfo : EIATTR_MAXREG_COUNT
	.align		4
        /*007c*/ 	.byte	0x03, 0x1b
        /*007e*/ 	.short	0x00ff


	//----- nvinfo : EIATTR_MERCURY_ISA_VERSION
	.align		4
        /*0080*/ 	.byte	0x03, 0x5f
        /*0082*/ 	.short	0x0101


	//----- nvinfo : EIATTR_VRC_CTA_INIT_COUNT
	.align		4
        /*0084*/ 	.byte	0x02, 0x4a
	.zero		1
	.zero		1


	//----- nvinfo : EIATTR_EXIT_INSTR_OFFSETS
	.align		4
        /*0088*/ 	.byte	0x04, 0x1c
        /*008a*/ 	.short	(.L_91 - .L_90)


	//   ....[0]....
.L_90:
        /*008c*/ 	.word	0x00000140


	//   ....[1]....
        /*0090*/ 	.word	0x00000d50


	//   ....[2]....
        /*0094*/ 	.word	0x00000d90


	//----- nvinfo : EIATTR_CRS_STACK_SIZE
	.align		4
.L_91:
        /*0098*/ 	.byte	0x04, 0x1e
        /*009a*/ 	.short	(.L_93 - .L_92)
.L_92:
        /*009c*/ 	.word	0x00000000


	//----- nvinfo : EIATTR_CBANK_PARAM_SIZE
	.align		4
.L_93:
        /*00a0*/ 	.byte	0x03, 0x19
        /*00a2*/ 	.short	0x0038


	//----- nvinfo : EIATTR_PARAM_CBANK
	.align		4
        /*00a4*/ 	.byte	0x04, 0x0a
        /*00a6*/ 	.short	(.L_95 - .L_94)
	.align		4
.L_94:
        /*00a8*/ 	.word	index@(.nv.constant0._Z12depth_filterPfS_PiS0_S_S_S0_)
        /*00ac*/ 	.short	0x0380
        /*00ae*/ 	.short	0x0038


	//----- nvinfo : EIATTR_SW_WAR
	.align		4
.L_95:
        /*00b0*/ 	.byte	0x04, 0x36
        /*00b2*/ 	.short	(.L_97 - .L_96)
.L_96:
        /*00b4*/ 	.word	0x00000008
.L_97:


//--------------------- .nv.info._Z18phase_shift_decodePhPiS0_PfPsS0_ --------------------------
	.section	.nv.info._Z18phase_shift_decodePhPiS0_PfPsS0_,"",@"SHT_CUDA_INFO"
	.sectionflags	@""
	.align	4


	//----- nvinfo : EIATTR_CUDA_API_VERSION
	.align		4
        /*0000*/ 	.byte	0x04, 0x37
        /*0002*/ 	.short	(.L_99 - .L_98)
.L_98:
        /*0004*/ 	.word	0x00000082


	//----- nvinfo : EIATTR_KPARAM_INFO
	.align		4
.L_99:
        /*0008*/ 	.byte	0x04, 0x17
        /*000a*/ 	.short	(.L_101 - .L_100)
.L_100:
        /*000c*/ 	.word	0x00000000
        /*0010*/ 	.short	0x0005
        /*0012*/ 	.short	0x0028
        /*0014*/ 	.byte	0x00, 0xf5, 0x21, 0x00


	//----- nvinfo : EIATTR_KPARAM_INFO
	.align		4
.L_101:
        /*0018*/ 	.byte	0x04, 0x17
        /*001a*/ 	.short	(.L_103 - .L_102)
.L_102:
        /*001c*/ 	.word	0x00000000
        /*0020*/ 	.short	0x0004
        /*0022*/ 	.short	0x0020
        /*0024*/ 	.byte	0x00, 0xf5, 0x21, 0x00


	//----- nvinfo : EIATTR_KPARAM_INFO
	.align		4
.L_103:
        /*0028*/ 	.byte	0x04, 0x17
        /*002a*/ 	.short	(.L_105 - .L_104)
.L_104:
        /*002c*/ 	.word	0x00000000
        /*0030*/ 	.short	0x0003
        /*0032*/ 	.short	0x0018
        /*0034*/ 	.byte	0x00, 0xf5, 0x21, 0x00


	//----- nvinfo : EIATTR_KPARAM_INFO
	.align		4
.L_105:
        /*0038*/ 	.byte	0x04, 0x17
        /*003a*/ 	.short	(.L_107 - .L_106)
.L_106:
        /*003c*/ 	.word	0x00000000
        /*0040*/ 	.short	0x0002
        /*0042*/ 	.short	0x0010
        /*0044*/ 	.byte	0x00, 0xf5, 0x21, 0x00


	//----- nvinfo : EIATTR_KPARAM_INFO
	.align		4
.L_107:
        /*0048*/ 	.byte	0x04, 0x17
        /*004a*/ 	.short	(.L_109 - .L_108)
.L_108:
        /*004c*/ 	.word	0x00000000
        /*0050*/ 	.short	0x0001
        /*0052*/ 	.short	0x0008
        /*0054*/ 	.byte	0x00, 0xf5, 0x21, 0x00


	//----- nvinfo : EIATTR_KPARAM_INFO
	.align		4
.L_109:
        /*0058*/ 	.byte	0x04, 0x17
        /*005a*/ 	.short	(.L_111 - .L_110)
.L_110:
        /*005c*/ 	.word	0x00000000
        /*0060*/ 	.short	0x0000
        /*0062*/ 	.short	0x0000
        /*0064*/ 	.byte	0x00, 0xf5, 0x21, 0x00


	//----- nvinfo : EIATTR_SPARSE_MMA_MASK
	.align		4
.L_111:
        /*0068*/ 	.byte	0x03, 0x50
        /*006a*/ 	.short	0x0000


	//----- nvinfo : EIATTR_MAXREG_COUNT
	.align		4
        /*006c*/ 	.byte	0x03, 0x1b
        /*006e*/ 	.short	0x00ff


	//----- nvinfo : EIATTR_MERCURY_ISA_VERSION
	.align		4
        /*0070*/ 	.byte	0x03, 0x5f
        /*0072*/ 	.short	0x0101


	//----- nvinfo : EIATTR_VRC_CTA_INIT_COUNT
	.align		4
        /*0074*/ 	.byte	0x02, 0x4a
	.zero		1
	.zero		1


	//----- nvinfo : EIATTR_EXIT_INSTR_OFFSETS
	.align		4
        /*0078*/ 	.byte	0x04, 0x1c
        /*007a*/ 	.short	(.L_113 - .L_112)


	//   ....[0]....
.L_112:
        /*007c*/ 	.word	0x000000f0


	//   ....[1]....
        /*0080*/ 	.word	0x00000330


	//   ....[2]....
        /*0084*/ 	.word	0x000008a0


	//----- nvinfo : EIATTR_CRS_STACK_SIZE
	.align		4
.L_113:
        /*0088*/ 	.byte	0x04, 0x1e
        /*008a*/ 	.short	(.L_115 - .L_114)
.L_114:
        /*008c*/ 	.word	0x00000000


	//----- nvinfo : EIATTR_CBANK_PARAM_SIZE
	.align		4
.L_115:
        /*0090*/ 	.byte	0x03, 0x19
        /*0092*/ 	.short	0x0030


	//----- nvinfo : EIATTR_PARAM_CBANK
	.align		4
        /*0094*/ 	.byte	0x04, 0x0a
        /*0096*/ 	.short	(.L_117 - .L_116)
	.align		4
.L_116:
        /*0098*/ 	.word	index@(.nv.constant0._Z18phase_shift_decodePhPiS0_PfPsS0_)
        /*009c*/ 	.short	0x0380
        /*009e*/ 	.short	0x0030


	//----- nvinfo : EIATTR_SW_WAR
	.align		4
.L_117:
        /*00a0*/ 	.byte	0x04, 0x36
        /*00a2*/ 	.short	(.L_119 - .L_118)
.L_118:
        /*00a4*/ 	.word	0x00000008
.L_119:


//--------------------- .nv.info._Z11gray_decodePhS_S_PiS0_S0_PsS0_ --------------------------
	.section	.nv.info._Z11gray_decodePhS_S_PiS0_S0_PsS0_,"",@"SHT_CUDA_INFO"
	.sectionflags	@""
	.align	4


	//----- nvinfo : EIATTR_CUDA_API_VERSION
	.align		4
        /*0000*/ 	.byte	0x04, 0x37
        /*0002*/ 	.short	(.L_121 - .L_120)
.L_120:
        /*0004*/ 	.word	0x00000082


	//----- nvinfo : EIATTR_KPARAM_INFO
	.align		4
.L_121:
        /*0008*/ 	.byte	0x04, 0x17
        /*000a*/ 	.short	(.L_123 - .L_122)
.L_122:
        /*000c*/ 	.word	0x00000000
        /*0010*/ 	.short	0x0007
        /*0012*/ 	.short	0x0038
        /*0014*/ 	.byte	0x00, 0xf5, 0x21, 0x00


	//----- nvinfo : EIATTR_KPARAM_INFO
	.align		4
.L_123:
        /*0018*/ 	.byte	0x04, 0x17
        /*001a*/ 	.short	(.L_125 - .L_124)
.L_124:
        /*001c*/ 	.word	0x00000000
        /*0020*/ 	.short	0x0006
        /*0022*/ 	.short	0x0030
        /*0024*/ 	.byte	0x00, 0xf5, 0x21, 0x00


	//----- nvinfo : EIATTR_KPARAM_INFO
	.align		4
.L_125:
        /*0028*/ 	.byte	0x04, 0x17
        /*002a*/ 	.short	(.L_127 - .L_126)
.L_126:
        /*002c*/ 	.word	0x00000000
        /*0030*/ 	.short	0x0005
        /*0032*/ 	.short	0x0028
        /*0034*/ 	.byte	0x00, 0xf5, 0x21, 0x00


	//----- nvinfo : EIATTR_KPARAM_INFO
	.align		4
.L_127:
        /*0038*/ 	.byte	0x04, 0x17
        /*003a*/ 	.short	(.L_129 - .L_128)
.L_128:
        /*003c*/ 	.word	0x00000000
        /*0040*/ 	.short	0x0004
        /*0042*/ 	.short	0x0020
        /*0044*/ 	.byte	0x00, 0xf5, 0x21, 0x00


	//----- nvinfo : EIATTR_KPARAM_INFO
	.align		4
.L_129:
        /*0048*/ 	.byte	0x04, 0x17
        /*004a*/ 	.short	(.L_131 - .L_130)
.L_130:
        /*004c*/ 	.word	0x00000000
        /*0050*/ 	.short	0x0003
        /*0052*/ 	.short	0x0018
        /*0054*/ 	.byte	0x00, 0xf5, 0x21, 0x00


	//----- nvinfo : EIATTR_KPARAM_INFO
	.align		4
.L_131:
        /*0058*/ 	.byte	0x04, 0x17
        /*005a*/ 	.short	(.L_133 - .L_132)
.L_132:
        /*005c*/ 	.word	0x00000000
        /*0060*/ 	.short	0x0002
        /*0062*/ 	.short	0x0010
        /*0064*/ 	.byte	0x00, 0xf5, 0x21, 0x00


	//----- nvinfo : EIATTR_KPARAM_INFO
	.align		4
.L_133:
        /*0068*/ 	.byte	0x04, 0x17
        /*006a*/ 	.short	(.L_135 - .L_134)
.L_134:
        /*006c*/ 	.word	0x00000000
        /*0070*/ 	.short	0x0001
        /*0072*/ 	.short	0x0008
        /*0074*/ 	.byte	0x00, 0xf5, 0x21, 0x00


	//----- nvinfo : EIATTR_KPARAM_INFO
	.align		4
.L_135:
        /*0078*/ 	.byte	0x04, 0x17
        /*007a*/ 	.short	(.L_137 - .L_136)
.L_136:
        /*007c*/ 	.word	0x00000000
        /*0080*/ 	.short	0x0000
        /*0082*/ 	.short	0x0000
        /*0084*/ 	.byte	0x00, 0xf5, 0x21, 0x00


	//----- nvinfo : EIATTR_SPARSE_MMA_MASK
	.align		4
.L_137:
        /*0088*/ 	.byte	0x03, 0x50
        /*008a*/ 	.short	0x0000


	//----- nvinfo : EIATTR_MAXREG_COUNT
	.align		4
        /*008c*/ 	.byte	0x03, 0x1b
        /*008e*/ 	.short	0x00ff


	//----- nvinfo : EIATTR_MERCURY_ISA_VERSION
	.align		4
        /*0090*/ 	.byte	0x03, 0x5f
        /*0092*/ 	.short	0x0101


	//----- nvinfo : EIATTR_VRC_CTA_INIT_COUNT
	.align		4
        /*0094*/ 	.byte	0x02, 0x4a
	.zero		1
	.zero		1


	//----- nvinfo : EIATTR_EXIT_INSTR_OFFSETS
	.align		4
        /*0098*/ 	.byte	0x04, 0x1c
        /*009a*/ 	.short	(.L_139 - .L_138)


	//   ....[0]....
.L_138:
        /*009c*/ 	.word	0x00000110


	//   ....[1]....
        /*00a0*/ 	.word	0x000002b0


	//   ....[2]....
        /*00a4*/ 	.word	0x00000370


	//   ....[3]....
        /*00a8*/ 	.word	0x000003d0


	//----- nvinfo : EIATTR_CRS_STACK_SIZE
	.align		4
.L_139:
        /*00ac*/ 	.byte	0x04, 0x1e
        /*00ae*/ 	.short	(.L_141 - .L_140)
.L_140:
        /*00b0*/ 	.word	0x00000000


	//----- nvinfo : EIATTR_CBANK_PARAM_SIZE
	.align		4
.L_141:
        /*00b4*/ 	.byte	0x03, 0x19
        /*00b6*/ 	.short	0x0040


	//----- nvinfo : EIATTR_PARAM_CBANK
	.align		4
        /*00b8*/ 	.byte	0x04, 0x0a
        /*00ba*/ 	.short	(.L_143 - .L_142)
	.align		4
.L_142:
        /*00bc*/ 	.word	index@(.nv.constant0._Z11gray_decodePhS_S_PiS0_S0_PsS0_)
        /*00c0*/ 	.short	0x0380
        /*00c2*/ 	.short	0x0040


	//----- nvinfo : EIATTR_SW_WAR
	.align		4
.L_143:
        /*00c4*/ 	.byte	0x04, 0x36
        /*00c6*/ 	.short	(.L_145 - .L_144)
.L_144:
        /*00c8*/ 	.word	0x00000008
.L_145:


//--------------------- .nv.info._Z8multiplyPfS_S_S_ --------------------------
	.section	.nv.info._Z8multiplyPfS_S_S_,"",@"SHT_CUDA_INFO"
	.sectionflags	@""
	.align	4


	//----- nvinfo : EIATTR_CUDA_API_VERSION
	.align		4
        /*0000*/ 	.byte	0x04, 0x37
        /*0002*/ 	.short	(.L_147 - .L_146)
.L_146:
        /*0004*/ 	.word	0x00000082


	//----- nvinfo : EIATTR_KPARAM_INFO
	.align		4
.L_147:
        /*0008*/ 	.byte	0x04, 0x17
        /*000a*/ 	.short	(.L_149 - .L_148)
.L_148:
        /*000c*/ 	.word	0x00000000
        /*0010*/ 	.short	0x0003
        /*0012*/ 	.short	0x0018
        /*0014*/ 	.byte	0x00, 0xf5, 0x21, 0x00


	//----- nvinfo : EIATTR_KPARAM_INFO
	.align		4
.L_149:
        /*0018*/ 	.byte	0x04, 0x17
        /*001a*/ 	.short	(.L_151 - .L_150)
.L_150:
        /*001c*/ 	.word	0x00000000
        /*0020*/ 	.short	0x0002
        /*0022*/ 	.short	0x0010
        /*0024*/ 	.byte	0x00, 0xf5, 0x21, 0x00


	//----- nvinfo : EIATTR_KPARAM_INFO
	.align		4
.L_151:
        /*0028*/ 	.byte	0x04, 0x17
        /*002a*/ 	.short	(.L_153 - .L_152)
.L_152:
        /*002c*/ 	.word	0x00000000
        /*0030*/ 	.short	0x0001
        /*0032*/ 	.short	0x0008
        /*0034*/ 	.byte	0x00, 0xf5, 0x21, 0x00


	//----- nvinfo : EIATTR_KPARAM_INFO
	.align		4
.L_153:
        /*0038*/ 	.byte	0x04, 0x17
        /*003a*/ 	.short	(.L_155 - .L_154)
.L_154:
        /*003c*/ 	.word	0x00000000
        /*0040*/ 	.short	0x0000
        /*0042*/ 	.short	0x0000
        /*0044*/ 	.byte	0x00, 0xf5, 0x21, 0x00


	//----- nvinfo : EIATTR_SPARSE_MMA_MASK
	.align		4
.L_155:
        /*0048*/ 	.byte	0x03, 0x50
        /*004a*/ 	.short	0x0000


	//----- nvinfo : EIATTR_MAXREG_COUNT
	.align		4
        /*004c*/ 	.byte	0x03, 0x1b
        /*004e*/ 	.short	0x00ff


	//----- nvinfo : EIATTR_MERCURY_ISA_VERSION
	.align		4
        /*0050*/ 	.byte	0x03, 0x5f
        /*0052*/ 	.short	0x0101


	//----- nvinfo : EIATTR_VRC_CTA_INIT_COUNT
	.align		4
        /*0054*/ 	.byte	0x02, 0x4a
	.zero		1
	.zero		1


	//----- nvinfo : EIATTR_EXIT_INSTR_OFFSETS
	.align		4
        /*0058*/ 	.byte	0x04, 0x1c
        /*005a*/ 	.short	(.L_157 - .L_156)


	//   ....[0]....
.L_156:
        /*005c*/ 	.word	0x00000120


	//----- nvinfo : EIATTR_CBANK_PARAM_SIZE
	.align		4
.L_157:
        /*0060*/ 	.byte	0x03, 0x19
        /*0062*/ 	.short	0x0020


	//----- nvinfo : EIATTR_PARAM_CBANK
	.align		4
        /*0064*/ 	.byte	0x04, 0x0a
        /*0066*/ 	.short	(.L_159 - .L_158)
	.align		4
.L_158:
        /*0068*/ 	.word	index@(.nv.constant0._Z8multiplyPfS_S_S_)
        /*006c*/ 	.short	0x0380
        /*006e*/ 	.short	0x0020


	//----- nvinfo : EIATTR_SW_WAR
	.align		4
.L_159:
        /*0070*/ 	.byte	0x04, 0x36
        /*0072*/ 	.short	(.L_161 - .L_160)
.L_160:
        /*0074*/ 	.word	0x00000008
.L_161:


//--------------------- .nv.callgraph             --------------------------
	.section	.nv.callgraph,"",@"SHT_CUDA_CALLGRAPH"
	.align	4
	.sectionentsize	8
	.align		4
        /*0000*/ 	.word	0x00000000
	.align		4
        /*0004*/ 	.word	0xffffffff
	.align		4
        /*0008*/ 	.word	0x00000000
	.align		4
        /*000c*/ 	.word	0xfffffffe
	.align		4
        /*0010*/ 	.word	0x00000000
	.align		4
        /*0014*/ 	.word	0xfffffffd
	.align		4
        /*0018*/ 	.word	0x00000000
	.align		4
        /*001c*/ 	.word	0xfffffffc


//--------------------- .text._Z23get_dmap_from_index_mapPfPiS0_S_S_S_S_S_S_S_PsS1_S_ --------------------------
	.section	.text._Z23get_dmap_from_index_mapPfPiS0_S_S_S_S_S_S_S_PsS1_S_,"ax",@progbits
	.align	128
        .global         _Z23get_dmap_from_index_mapPfPiS0_S_S_S_S_S_S_S_PsS1_S_
        .type           _Z23get_dmap_from_index_mapPfPiS0_S_S_S_S_S_S_S_PsS1_S_,@function
        .size           _Z23get_dmap_from_index_mapPfPiS0_S_S_S_S_S_S_S_PsS1_S_,(.L_x_209 - _Z23get_dmap_from_index_mapPfPiS0_S_S_S_S_S_S_S_PsS1_S_)
        .other          _Z23get_dmap_from_index_mapPfPiS0_S_S_S_S_S_S_S_PsS1_S_,@"STO_CUDA_ENTRY STV_DEFAULT"
_Z23get_dmap_from_index_mapPfPiS0_S_S_S_S_S_S_S_PsS1_S_:
.text._Z23get_dmap_from_index_mapPfPiS0_S_S_S_S_S_S_S_PsS1_S_:
[----:B------:R-:W-:Y:S08]  /*0000*/  LDC R1, c[0x0][0x37c] ;  /* 0x0000df00ff017b82 */ /* 0x000ff00000000800 */
[----:B------:R-:W0:Y:S01]  /*0010*/  LDC.64 R4, c[0x0][0x3e0] ;  /* 0x0000f800ff047b82 */ /* 0x000e220000000a00 */
[----:B------:R-:W0:Y:S07]  /*0020*/  LDCU.64 UR4, c[0x0][0x358] ;  /* 0x00006b00ff0477ac */ /* 0x000e2e0008000a00 */
[----:B------:R-:W1:Y:S01]  /*0030*/  LDC.64 R2, c[0x0][0x390] ;  /* 0x0000e400ff027b82 */ /* 0x000e620000000a00 */
[----:B0-----:R-:W2:Y:S04]  /*0040*/  LDG.E R4, desc[UR4][R4.64] ;  /* 0x0000000404047981 */ /* 0x001ea8000c1e1900 */
[----:B-1----:R0:W3:Y:S01]  /*0050*/  LDG.E R0, desc[UR4][R2.64] ;  /* 0x0000000402007981 */ /* 0x0020e2000c1e1900 */
[----:B------:R-:W1:Y:S01]  /*0060*/  MUFU.RCP64H R9, 1280 ;  /* 0x4094000000097908 */ /* 0x000e620000001800 */
[----:B------:R-:W-:Y:S01]  /*0070*/  UMOV UR6, 0xced91687 ;  /* 0xced9168700067882 */ /* 0x000fe20000000000 */
[----:B------:R-:W-:Y:S01]  /*0080*/  UMOV UR7, 0x3ff553f7 ;  /* 0x3ff553f700077882 */ /* 0x000fe20000000000 */
[----:B------:R-:W-:-:S02]  /*0090*/  IMAD.MOV.U32 R12, RZ, RZ, 0x0 ;  /* 0x00000000ff0c7424 */ /* 0x000fc400078e00ff */
[----:B------:R-:W-:Y:S02]  /*00a0*/  IMAD.MOV.U32 R13, RZ, RZ, 0x40940000 ;  /* 0x40940000ff0d7424 */ /* 0x000fe400078e00ff */
[----:B------:R-:W-:-:S06]  /*00b0*/  IMAD.MOV.U32 R8, RZ, RZ, 0x1 ;  /* 0x00000001ff087424 */ /* 0x000fcc00078e00ff */
[----:B-1----:R-:W-:-:S08]  /*00c0*/  DFMA R10, R8, -R12, 1 ;  /* 0x3ff00000080a742b */ /* 0x002fd0000000080c */
[----:B------:R-:W-:-:S08]  /*00d0*/  DFMA R10, R10, R10, R10 ;  /* 0x0000000a0a0a722b */ /* 0x000fd0000000000a */
[----:B------:R-:W-:-:S08]  /*00e0*/  DFMA R10, R8, R10, R8 ;  /* 0x0000000a080a722b */ /* 0x000fd00000000008 */
[----:B0-----:R-:W-:-:S08]  /*00f0*/  DFMA R2, R10, -R12, 1 ;  /* 0x3ff000000a02742b */ /* 0x001fd0000000080c */
[----:B------:R-:W-:Y:S01]  /*0100*/  DFMA R2, R10, R2, R10 ;  /* 0x000000020a02722b */ /* 0x000fe2000000000a */
[----:B--2---:R-:W0:Y:S01]  /*0110*/  F2F.F64.F32 R6, R4 ;  /* 0x0000000400067310 */ /* 0x004e220000201800 */
[----:B---3--:R-:W-:Y:S01]  /*0120*/  I2FP.F32.S32 R5, R0 ;  /* 0x0000000000057245 */ /* 0x008fe20000201400 */
[----:B0-----:R-:W-:-:S10]  /*0130*/  DMUL R6, R6, UR6 ;  /* 0x0000000606067c28 */ /* 0x001fd40008000000 */
[----:B------:R-:W0:Y:S02]  /*0140*/  F2F.F32.F64 R6, R6 ;  /* 0x0000000600067310 */ /* 0x000e240000301000 */
[----:B0-----:R-:W-:-:S06]  /*0150*/  FMUL R5, R6, R5 ;  /* 0x0000000506057220 */ /* 0x001fcc0000400000 */
[----:B------:R-:W0:Y:S02]  /*0160*/  F2F.F64.F32 R4, R5 ;  /* 0x0000000500047310 */ /* 0x000e240000201800 */
[----:B0-----:R-:W-:Y:S01]  /*0170*/  DMUL R8, R4, R2 ;  /* 0x0000000204087228 */ /* 0x001fe20000000000 */
[----:B------:R-:W-:-:S07]  /*0180*/  FSETP.GEU.AND P1, PT, |R5|, 6.5827683646048100446e-37, PT ;  /* 0x036000000500780b */ /* 0x000fce0003f2e200 */
[----:B------:R-:W-:-:S08]  /*0190*/  DFMA R10, R8, -1280, R4 ;  /* 0xc0940000080a782b */ /* 0x000fd00000000004 */
[----:B------:R-:W-:-:S10]  /*01a0*/  DFMA R2, R2, R10, R8 ;  /* 0x0000000a0202722b */ /* 0x000fd40000000008 */
[----:B------:R-:W-:-:S05]  /*01b0*/  FFMA R7, RZ, 4.625, R3 ;  /* 0x40940000ff077823 */ /* 0x000fca0000000003 */
[----:B------:R-:W-:-:S13]  /*01c0*/  FSETP.GT.AND P0, PT, |R7|, 1.469367938527859385e-39, PT ;  /* 0x001000000700780b */ /* 0x000fda0003f04200 */
[----:B------:R-:W-:Y:S05]  /*01d0*/  @P0 BRA P1, `(.L_x_0) ;  /* 0x0000000000200947 */ /* 0x000fea0000800000 */
[----:B------:R-:W-:Y:S01]  /*01e0*/  IMAD.MOV.U32 R3, RZ, RZ, R4 ;  /* 0x000000ffff037224 */ /* 0x000fe200078e0004 */
[----:B------:R-:W-:Y:S01]  /*01f0*/  MOV R16, 0x240 ;  /* 0x0000024000107802 */ /* 0x000fe20000000f00 */
[----:B------:R-:W-:Y:S02]  /*0200*/  IMAD.MOV.U32 R12, RZ, RZ, R5 ;  /* 0x000000ffff0c7224 */ /* 0x000fe400078e0005 */
[----:B------:R-:W-:Y:S02]  /*0210*/  IMAD.MOV.U32 R8, RZ, RZ, RZ ;  /* 0x000000ffff087224 */ /* 0x000fe400078e00ff */
[----:B------:R-:W-:-:S07]  /*0220*/  IMAD.MOV.U32 R9, RZ, RZ, 0x40940000 ;  /* 0x40940000ff097424 */ /* 0x000fce00078e00ff */
[----:B------:R-:W-:Y:S05]  /*0230*/  CALL.REL.NOINC `($__internal_0_$__cuda_sm20_div_rn_f64_full) ;  /* 0x0000003800ec7944 */ /* 0x000fea0003c00000 */
[----:B------:R-:W-:Y:S02]  /*0240*/  IMAD.MOV.U32 R2, RZ, RZ, R4 ;  /* 0x000000ffff027224 */ /* 0x000fe400078e0004 */
[----:B------:R-:W-:-:S07]  /*0250*/  IMAD.MOV.U32 R3, RZ, RZ, R5 ;  /* 0x000000ffff037224 */ /* 0x000fce00078e0005 */
.L_x_0:
[----:B------:R-:W0:Y:S01]  /*0260*/  I2F.F64 R8, R0 ;  /* 0x0000000000087312 */ /* 0x000e220000201c00 */
[----:B------:R-:W-:Y:S01]  /*0270*/  IMAD.MOV.U32 R4, RZ, RZ, 0x1 ;  /* 0x00000001ff047424 */ /* 0x000fe200078e00ff */
[----:B------:R-:W-:-:S10]  /*0280*/  DADD R2, R2, 1.25 ;  /* 0x3ff4000002027429 */ /* 0x000fd40000000000 */
[----:B------:R1:W2:Y:S08]  /*0290*/  F2F.F32.F64 R2, R2 ;  /* 0x0000000200027310 */ /* 0x0002b00000301000 */
[----:B0-----:R-:W0:Y:S02]  /*02a0*/  MUFU.RCP64H R5, R9 ;  /* 0x0000000900057308 */ /* 0x001e240000001800 */
[----:B0-----:R-:W-:-:S08]  /*02b0*/  DFMA R10, -R8, R4, 1 ;  /* 0x3ff00000080a742b */ /* 0x001fd00000000104 */
[----:B------:R-:W-:-:S08]  /*02c0*/  DFMA R10, R10, R10, R10 ;  /* 0x0000000a0a0a722b */ /* 0x000fd0000000000a */
[----:B------:R-:W-:-:S08]  /*02d0*/  DFMA R10, R4, R10, R4 ;  /* 0x0000000a040a722b */ /* 0x000fd00000000004 */
[----:B------:R-:W-:-:S08]  /*02e0*/  DFMA R4, -R8, R10, 1 ;  /* 0x3ff000000804742b */ /* 0x000fd0000000010a */
[----:B------:R-:W-:-:S08]  /*02f0*/  DFMA R4, R10, R4, R10 ;  /* 0x000000040a04722b */ /* 0x000fd0000000000a */
[----:B------:R-:W-:-:S08]  /*0300*/  DMUL R10, R4, 1280 ;  /* 0x40940000040a7828 */ /* 0x000fd00000000000 */
[----:B------:R-:W-:-:S08]  /*0310*/  DFMA R12, -R8, R10, 1280 ;  /* 0x40940000080c742b */ /* 0x000fd0000000010a */
[----:B------:R-:W-:-:S10]  /*0320*/  DFMA R4, R4, R12, R10 ;  /* 0x0000000c0404722b */ /* 0x000fd4000000000a */
[----:B------:R-:W-:-:S05]  /*0330*/  FFMA R7, RZ, R9, R5 ;  /* 0x00000009ff077223 */ /* 0x000fca0000000005 */
[----:B------:R-:W-:-:S13]  /*0340*/  FSETP.GT.AND P0, PT, |R7|, 1.469367938527859385e-39, PT ;  /* 0x001000000700780b */ /* 0x000fda0003f04200 */
[----:B-12---:R-:W-:Y:S05]  /*0350*/  @P0 BRA `(.L_x_1) ;  /* 0x0000000000100947 */ /* 0x006fea0003800000 */
[----:B------:R-:W-:Y:S01]  /*0360*/  IMAD.MOV.U32 R3, RZ, RZ, RZ ;  /* 0x000000ffff037224 */ /* 0x000fe200078e00ff */
[----:B------:R-:W-:Y:S01]  /*0370*/  MOV R16, 0x3a0 ;  /* 0x000003a000107802 */ /* 0x000fe20000000f00 */
[----:B------:R-:W-:-:S07]  /*0380*/  IMAD.MOV.U32 R12, RZ, RZ, 0x40940000 ;  /* 0x40940000ff0c7424 */ /* 0x000fce00078e00ff */
[----:B------:R-:W-:Y:S05]  /*0390*/  CALL.REL.NOINC `($__internal_0_$__cuda_sm20_div_rn_f64_full) ;  /* 0x0000003800947944 */ /* 0x000fea0003c00000 */
.L_x_1:
[----:B------:R-:W0:Y:S01]  /*03a0*/  S2R R7, SR_TID.X ;  /* 0x0000000000077919 */ /* 0x000e220000002100 */
[----:B------:R-:W1:Y:S01]  /*03b0*/  LDC R10, c[0x0][0x360] ;  /* 0x0000d800ff0a7b82 */ /* 0x000e620000000800 */
[----:B------:R-:W-:-:S07]  /*03c0*/  ISETP.GE.AND P0, PT, R0, 0x1, PT ;  /* 0x000000010000780c */ /* 0x000fce0003f06270 */
[----:B------:R-:W2:Y:S06]  /*03d0*/  S2UR UR6, SR_CTAID.X ;  /* 0x00000000000679c3 */ /* 0x000eac0000002500 */
[----:B--2---:R-:W-:Y:S05]  /*03e0*/  @!P0 EXIT ;  /* 0x000000000000894d */ /* 0x004fea0003800000 */
[----:B------:R-:W-:Y:S01]  /*03f0*/  SHF.R.S32.HI R3, RZ, 0x1f, R0 ;  /* 0x0000001fff037819 */ /* 0x000fe20000011400 */
[----:B------:R-:W2:Y:S01]  /*0400*/  LDC.64 R14, c[0x0][0x3a0] ;  /* 0x0000e800ff0e7b82 */ /* 0x000ea20000000a00 */
[----:B------:R-:W-:Y:S01]  /*0410*/  UMOV UR8, 0xcccccccd ;  /* 0xcccccccd00087882 */ /* 0x000fe20000000000 */
[----:B------:R-:W-:Y:S01]  /*0420*/  UMOV UR9, 0x3ff4cccc ;  /* 0x3ff4cccc00097882 */ /* 0x000fe20000000000 */
[----:B------:R-:W-:Y:S01]  /*0430*/  LEA.HI R3, R3, R0, RZ, 0x7 ;  /* 0x0000000003037211 */ /* 0x000fe200078f38ff */
[----:B------:R-:W-:Y:S01]  /*0440*/  DMUL R8, R4, UR8 ;  /* 0x0000000804087c28 */ /* 0x000fe20008000000 */
[----:B------:R-:W-:Y:S02]  /*0450*/  IMAD.MOV.U32 R17, RZ, RZ, -0x1 ;  /* 0xffffffffff117424 */ /* 0x000fe400078e00ff */
[----:B------:R-:W-:Y:S01]  /*0460*/  SHF.R.S32.HI R3, RZ, 0x7, R3 ;  /* 0x00000007ff037819 */ /* 0x000fe20000011403 */
[----:B------:R-:W3:Y:S01]  /*0470*/  LDC.64 R12, c[0x0][0x398] ;  /* 0x0000e600ff0c7b82 */ /* 0x000ee20000000a00 */
[----:B01----:R-:W-:-:S02]  /*0480*/  IMAD R5, R10, UR6, R7 ;  /* 0x000000060a057c24 */ /* 0x003fc4000f8e0207 */
[----:B------:R-:W-:Y:S02]  /*0490*/  I2FP.F32.S32 R7, R3 ;  /* 0x0000000300077245 */ /* 0x000fe40000201400 */
[----:B------:R0:W1:Y:S01]  /*04a0*/  F2F.F32.F64 R3, R8 ;  /* 0x0000000800037310 */ /* 0x0000620000301000 */
[----:B------:R-:W-:Y:S02]  /*04b0*/  IMAD R4, R0, R5, RZ ;  /* 0x0000000500047224 */ /* 0x000fe400078e02ff */
[----:B------:R-:W-:Y:S01]  /*04c0*/  FMUL R5, R6, R7 ;  /* 0x0000000706057220 */ /* 0x000fe20000400000 */
[----:B------:R-:W-:Y:S02]  /*04d0*/  IMAD.MOV.U32 R7, RZ, RZ, RZ ;  /* 0x000000ffff077224 */ /* 0x000fe400078e00ff */
[----:B--2---:R-:W-:-:S04]  /*04e0*/  IMAD.WIDE R14, R4, 0x4, R14 ;  /* 0x00000004040e7825 */ /* 0x004fc800078e020e */
[----:B01-3--:R-:W-:-:S07]  /*04f0*/  IMAD.WIDE R12, R4, 0x4, R12 ;  /* 0x00000004040c7825 */ /* 0x00bfce00078e020c */
.L_x_138:
[----:B0-----:R-:W-:-:S05]  /*0500*/  IMAD.WIDE.U32 R10, R7, 0x4, R12 ;  /* 0x00000004070a7825 */ /* 0x001fca00078e000c */
[----:B------:R-:W2:Y:S01]  /*0510*/  LDG.E R6, desc[UR4][R10.64] ;  /* 0x000000040a067981 */ /* 0x000ea2000c1e1900 */
[----:B------:R-:W-:Y:S01]  /*0520*/  BSSY.RECONVERGENT B3, `(.L_x_2) ;  /* 0x0000387000037945 */ /* 0x000fe20003800200 */
[----:B------:R-:W-:Y:S02]  /*0530*/  IMAD.MOV.U32 R8, RZ, RZ, R17 ;  /* 0x000000ffff087224 */ /* 0x000fe400078e0011 */
[----:B------:R-:W-:Y:S01]  /*0540*/  IMAD.MOV.U32 R17, RZ, RZ, -0x1 ;  /* 0xffffffffff117424 */ /* 0x000fe200078e00ff */
[----:B--2---:R-:W-:-:S13]  /*0550*/  FSETP.NAN.AND P0, PT, |R6|, |R6|, PT ;  /* 0x400000060600720b */ /* 0x004fda0003f08200 */
[----:B-----5:R-:W-:Y:S05]  /*0560*/  @P0 BRA `(.L_x_3) ;  /* 0x0000003800080947 */ /* 0x020fea0003800000 */
[----:B------:R-:W-:Y:S01]  /*0570*/  ISETP.GE.AND P0, PT, R8, 0x1, PT ;  /* 0x000000010800780c */ /* 0x000fe20003f06270 */
[----:B------:R-:W-:Y:S01]  /*0580*/  IMAD.MOV.U32 R22, RZ, RZ, RZ ;  /* 0x000000ffff167224 */ /* 0x000fe200078e00ff */
[----:B------:R-:W-:Y:S01]  /*0590*/  BSSY.RECONVERGENT B2, `(.L_x_4) ;  /* 0x0000145000027945 */ /* 0x000fe20003800200 */
[----:B------:R-:W-:Y:S02]  /*05a0*/  IMAD.MOV.U32 R17, RZ, RZ, R0 ;  /* 0x000000ffff117224 */ /* 0x000fe400078e0000 */
[----:B------:R-:W-:-:S08]  /*05b0*/  IMAD.MOV.U32 R27, RZ, RZ, -0x1 ;  /* 0xffffffffff1b7424 */ /* 0x000fd000078e00ff */
[----:B------:R-:W-:-:S05]  /*05c0*/  @P0 I2FP.F32.U32 R10, R8 ;  /* 0x00000008000a0245 */ /* 0x000fca0000201000 */
[C-C-:B------:R-:W-:Y:S01]  /*05d0*/  @P0 FADD R11, -R5.reuse, R10.reuse ;  /* 0x0000000a050b0221 */ /* 0x140fe20000000100 */
[----:B------:R-:W-:Y:S01]  /*05e0*/  @P0 FADD R16, R5, R10 ;  /* 0x0000000a05100221 */ /* 0x000fe20000000000 */
[----:B------:R-:W-:-:S03]  /*05f0*/  IMAD.MOV.U32 R10, RZ, RZ, RZ ;  /* 0x000000ffff0a7224 */ /* 0x000fc600078e00ff */
[----:B------:R-:W0:Y:S08]  /*0600*/  @P0 F2I.TRUNC.NTZ R9, R16 ;  /* 0x0000001000090305 */ /* 0x000e30000020f100 */
[----:B------:R-:W1:Y:S01]  /*0610*/  @P0 F2I.TRUNC.NTZ R11, R11 ;  /* 0x0000000b000b0305 */ /* 0x000e62000020f100 */
[----:B0-----:R-:W-:Y:S01]  /*0620*/  @P0 VIMNMX R17, PT, PT, R0, R9, PT ;  /* 0x0000000900110248 */ /* 0x001fe20003fe0100 */
[----:B------:R-:W-:Y:S01]  /*0630*/  IMAD.MOV.U32 R9, RZ, RZ, RZ ;  /* 0x000000ffff097224 */ /* 0x000fe200078e00ff */
[----:B-1----:R-:W-:Y:S01]  /*0640*/  @P0 VIMNMX R22, PT, PT, RZ, R11, !PT ;  /* 0x0000000bff160248 */ /* 0x002fe20007fe0100 */
[----:B------:R-:W-:-:S03]  /*0650*/  IMAD.MOV.U32 R11, RZ, RZ, -0x1 ;  /* 0xffffffffff0b7424 */ /* 0x000fc600078e00ff */
[----:B------:R-:W-:-:S13]  /*0660*/  ISETP.GE.AND P0, PT, R22, R17, PT ;  /* 0x000000111600720c */ /* 0x000fda0003f06270 */
[----:B------:R-:W-:Y:S05]  /*0670*/  @P0 BRA `(.L_x_5) ;  /* 0x0000001000d80947 */ /* 0x000fea0003800000 */
[----:B------:R-:W-:Y:S01]  /*0680*/  IMAD.IADD R9, R22, 0x1, -R17 ;  /* 0x0000000116097824 */ /* 0x000fe200078e0a11 */
[----:B------:R-:W-:Y:S01]  /*0690*/  BSSY.RECONVERGENT B1, `(.L_x_6) ;  /* 0x00000b4000017945 */ /* 0x000fe20003800200 */
[----:B------:R-:W-:Y:S02]  /*06a0*/  IMAD.IADD R24, R17, 0x1, -R22 ;  /* 0x0000000111187824 */ /* 0x000fe400078e0a16 */
[----:B------:R-:W-:Y:S01]  /*06b0*/  IMAD.MOV.U32 R10, RZ, RZ, RZ ;  /* 0x000000ffff0a7224 */ /* 0x000fe200078e00ff */
[----:B------:R-:W-:Y:S01]  /*06c0*/  ISETP.GT.U32.AND P0, PT, R9, -0x4, PT ;  /* 0xfffffffc0900780c */ /* 0x000fe20003f04070 */
[----:B------:R-:W-:Y:S01]  /*06d0*/  IMAD.MOV.U32 R11, RZ, RZ, -0x1 ;  /* 0xffffffffff0b7424 */ /* 0x000fe200078e00ff */
[----:B------:R-:W-:Y:S01]  /*06e0*/  LOP3.LUT R20, R24, 0x3, RZ, 0xc0, !PT ;  /* 0x0000000318147812 */ /* 0x000fe200078ec0ff */
[----:B------:R-:W-:Y:S02]  /*06f0*/  IMAD.MOV.U32 R27, RZ, RZ, -0x1 ;  /* 0xffffffffff1b7424 */ /* 0x000fe400078e00ff */
[----:B------:R-:W-:-:S08]  /*0700*/  IMAD.MOV.U32 R9, RZ, RZ, RZ ;  /* 0x000000ffff097224 */ /* 0x000fd000078e00ff */
[----:B------:R-:W-:Y:S05]  /*0710*/  @P0 BRA `(.L_x_7) ;  /* 0x0000000800ac0947 */ /* 0x000fea0003800000 */
[----:B------:R-:W-:Y:S01]  /*0720*/  LOP3.LUT R24, R24, 0xfffffffc, RZ, 0xc0, !PT ;  /* 0xfffffffc18187812 */ /* 0x000fe200078ec0ff */
[----:B------:R-:W-:Y:S01]  /*0730*/  BSSY.RECONVERGENT B0, `(.L_x_8) ;  /* 0x00000a8000007945 */ /* 0x000fe20003800200 */
[----:B------:R-:W-:Y:S02]  /*0740*/  VIADD R22, R22, 0x1 ;  /* 0x0000000116167836 */ /* 0x000fe40000000000 */
[C-C-:B------:R-:W-:Y:S01]  /*0750*/  FADD R21, -R3.reuse, R6.reuse ;  /* 0x0000000603157221 */ /* 0x140fe20000000100 */
[----:B------:R-:W-:Y:S01]  /*0760*/  FADD R23, R3, R6 ;  /* 0x0000000603177221 */ /* 0x000fe20000000000 */
[----:B------:R-:W-:Y:S02]  /*0770*/  IMAD.MOV.U32 R10, RZ, RZ, RZ ;  /* 0x000000ffff0a7224 */ /* 0x000fe400078e00ff */
[----:B------:R-:W-:Y:S02]  /*0780*/  IMAD.MOV.U32 R11, RZ, RZ, -0x1 ;  /* 0xffffffffff0b7424 */ /* 0x000fe400078e00ff */
[----:B------:R-:W-:-:S07]  /*0790*/  IMAD.MOV R24, RZ, RZ, -R24 ;  /* 0x000000ffff187224 */ /* 0x000fce00078e0a18 */
.L_x_41:
[----:B------:R-:W-:-:S04]  /*07a0*/  VIADD R26, R22, 0xffffffff ;  /* 0xffffffff161a7836 */ /* 0x000fc80000000000 */
[----:B------:R-:W-:-:S05]  /*07b0*/  IMAD.WIDE.U32 R16, R26, 0x4, R14 ;  /* 0x000000041a107825 */ /* 0x000fca00078e000e */
[----:B------:R-:W2:Y:S01]  /*07c0*/  LDG.E R25, desc[UR4][R16.64] ;  /* 0x0000000410197981 */ /* 0x000ea2000c1e1900 */
[----:B------:R-:W-:Y:S01]  /*07d0*/  VIADD R24, R24, 0x4 ;  /* 0x0000000418187836 */ /* 0x000fe20000000000 */
[----:B------:R-:W-:Y:S04]  /*07e0*/  BSSY.RECONVERGENT B4, `(.L_x_9) ;  /* 0x0000025000047945 */ /* 0x000fe80003800200 */
[----:B------:R-:W-:Y:S02]  /*07f0*/  ISETP.NE.AND P1, PT, R24, RZ, PT ;  /* 0x000000ff1800720c */ /* 0x000fe40003f25270 */
[----:B--2---:R-:W-:-:S13]  /*0800*/  FSETP.NAN.AND P0, PT, |R25|, |R25|, PT ;  /* 0x400000191900720b */ /* 0x004fda0003f08200 */
[----:B------:R-:W-:Y:S05]  /*0810*/  @P0 BRA `(.L_x_10) ;  /* 0x0000000000840947 */ /* 0x000fea0003800000 */
[----:B------:R-:W-:Y:S01]  /*0820*/  FSETP.GTU.AND P0, PT, R25, R6, PT ;  /* 0x000000061900720b */ /* 0x000fe20003f0c000 */
[----:B------:R-:W-:Y:S03]  /*0830*/  BSSY.RECONVERGENT B5, `(.L_x_11) ;  /* 0x0000010000057945 */ /* 0x000fe60003800200 */
[----:B------:R-:W-:-:S13]  /*0840*/  FSETP.GTU.OR P0, PT, R21, R25, P0 ;  /* 0x000000191500720b */ /* 0x000fda000070c400 */
[----:B------:R-:W-:Y:S05]  /*0850*/  @P0 BRA `(.L_x_12) ;  /* 0x0000000000340947 */ /* 0x000fea0003800000 */
[----:B------:R-:W-:Y:S01]  /*0860*/  ISETP.NE.AND P0, PT, R27, -0x1, PT ;  /* 0xffffffff1b00780c */ /* 0x000fe20003f05270 */
[----:B------:R-:W-:Y:S01]  /*0870*/  BSSY.RECONVERGENT B6, `(.L_x_13) ;  /* 0x0000009000067945 */ /* 0x000fe20003800200 */
[----:B------:R-:W-:-:S11]  /*0880*/  IMAD.MOV.U32 R28, RZ, RZ, R26 ;  /* 0x000000ffff1c7224 */ /* 0x000fd600078e001a */
[----:B------:R-:W-:Y:S05]  /*0890*/  @!P0 BRA `(.L_x_14) ;  /* 0x0000000000188947 */ /* 0x000fea0003800000 */
[----:B------:R-:W-:-:S06]  /*08a0*/  IMAD.WIDE R18, R27, 0x4, R14 ;  /* 0x000000041b127825 */ /* 0x000fcc00078e020e */
[----:B------:R-:W2:Y:S01]  /*08b0*/  LDG.E R19, desc[UR4][R18.64] ;  /* 0x0000000412137981 */ /* 0x000ea2000c1e1900 */
[C---:B------:R-:W-:Y:S01]  /*08c0*/  FADD R28, R6.reuse, -R25 ;  /* 0x80000019061c7221 */ /* 0x040fe20000000000 */
[----:B--2---:R-:W-:-:S05]  /*08d0*/  FADD R29, R6, -R19 ;  /* 0x80000013061d7221 */ /* 0x004fca0000000000 */
[----:B------:R-:W-:-:S04]  /*08e0*/  FSETP.GTU.AND P0, PT, R28, R29, PT ;  /* 0x0000001d1c00720b */ /* 0x000fc80003f0c000 */
[----:B------:R-:W-:-:S09]  /*08f0*/  SEL R28, R26, R27, !P0 ;  /* 0x0000001b1a1c7207 */ /* 0x000fd20004000000 */
.L_x_14:
[----:B------:R-:W-:Y:S05]  /*0900*/  BSYNC.RECONVERGENT B6 ;  /* 0x0000000000067941 */ /* 0x000fea0003800200 */
.L_x_13:
[----:B------:R-:W-:Y:S02]  /*0910*/  VIADD R9, R9, 0x1 ;  /* 0x0000000109097836 */ /* 0x000fe40000000000 */
[----:B------:R-:W-:-:S07]  /*0920*/  IMAD.MOV.U32 R27, RZ, RZ, R28 ;  /* 0x000000ffff1b7224 */ /* 0x000fce00078e001c */
.L_x_12:
[----:B------:R-:W-:Y:S05]  /*0930*/  BSYNC.RECONVERGENT B5 ;  /* 0x0000000000057941 */ /* 0x000fea0003800200 */
.L_x_11:
[----:B------:R-:W-:-:S04]  /*0940*/  FSETP.GTU.AND P0, PT, R25, R23, PT ;  /* 0x000000171900720b */ /* 0x000fc80003f0c000 */
[----:B------:R-:W-:-:S13]  /*0950*/  FSETP.GTU.OR P0, PT, R6, R25, P0 ;  /* 0x000000190600720b */ /* 0x000fda000070c400 */
[----:B------:R-:W-:Y:S05]  /*0960*/  @P0 BRA `(.L_x_10) ;  /* 0x0000000000300947 */ /* 0x000fea0003800000 */
[----:B------:R-:W-:Y:S01]  /*0970*/  ISETP.NE.AND P0, PT, R11, -0x1, PT ;  /* 0xffffffff0b00780c */ /* 0x000fe20003f05270 */
[----:B------:R-:W-:-:S12]  /*0980*/  BSSY.RECONVERGENT B5, `(.L_x_15) ;  /* 0x0000008000057945 */ /* 0x000fd80003800200 */
[----:B------:R-:W-:Y:S05]  /*0990*/  @!P0 BRA `(.L_x_16) ;  /* 0x0000000000188947 */ /* 0x000fea0003800000 */
[----:B------:R-:W-:-:S06]  /*09a0*/  IMAD.WIDE R18, R11, 0x4, R14 ;  /* 0x000000040b127825 */ /* 0x000fcc00078e020e */
[----:B------:R-:W2:Y:S01]  /*09b0*/  LDG.E R19, desc[UR4][R18.64] ;  /* 0x0000000412137981 */ /* 0x000ea2000c1e1900 */
[C---:B------:R-:W-:Y:S01]  /*09c0*/  FADD R25, -R6.reuse, R25 ;  /* 0x0000001906197221 */ /* 0x040fe20000000100 */
[----:B--2---:R-:W-:-:S05]  /*09d0*/  FADD R28, -R6, R19 ;  /* 0x00000013061c7221 */ /* 0x004fca0000000100 */
[----:B------:R-:W-:-:S04]  /*09e0*/  FSETP.GTU.AND P0, PT, R25, R28, PT ;  /* 0x0000001c1900720b */ /* 0x000fc80003f0c000 */
[----:B------:R-:W-:-:S09]  /*09f0*/  SEL R26, R26, R11, !P0 ;  /* 0x0000000b1a1a7207 */ /* 0x000fd20004000000 */
.L_x_16:
[----:B------:R-:W-:Y:S05]  /*0a00*/  BSYNC.RECONVERGENT B5 ;  /* 0x0000000000057941 */ /* 0x000fea0003800200 */
.L_x_15:
[----:B------:R-:W-:Y:S02]  /*0a10*/  VIADD R10, R10, 0x1 ;  /* 0x000000010a0a7836 */ /* 0x000fe40000000000 */
[----:B------:R-:W-:-:S07]  /*0a20*/  IMAD.MOV.U32 R11, RZ, RZ, R26 ;  /* 0x000000ffff0b7224 */ /* 0x000fce00078e001a */
.L_x_10:
[----:B------:R-:W-:Y:S05]  /*0a30*/  BSYNC.RECONVERGENT B4 ;  /* 0x0000000000047941 */ /* 0x000fea0003800200 */
.L_x_9:
[----:B------:R-:W2:Y:S01]  /*0a40*/  LDG.E R25, desc[UR4][R16.64+0x4] ;  /* 0x0000040410197981 */ /* 0x000ea2000c1e1900 */
[----:B------:R-:W-:Y:S01]  /*0a50*/  BSSY.RECONVERGENT B4, `(.L_x_17) ;  /* 0x0000026000047945 */ /* 0x000fe20003800200 */
[----:B------:R-:W-:Y:S01]  /*0a60*/  VIADD R26, R22, 0x2 ;  /* 0x00000002161a7836 */ /* 0x000fe20000000000 */
        /* <DEDUP_REMOVED lines=16> */
.L_x_22:
[----:B------:R-:W-:Y:S05]  /*0b70*/  BSYNC.RECONVERGENT B6 ;  /* 0x0000000000067941 */ /* 0x000fea0003800200 */
.L_x_21:
[----:B------:R-:W-:Y:S02]  /*0b80*/  VIADD R9, R9, 0x1 ;  /* 0x0000000109097836 */ /* 0x000fe40000000000 */
[----:B------:R-:W-:-:S07]  /*0b90*/  IMAD.MOV.U32 R27, RZ, RZ, R28 ;  /* 0x000000ffff1b7224 */ /* 0x000fce00078e001c */
.L_x_20:
[----:B------:R-:W-:Y:S05]  /*0ba0*/  BSYNC.RECONVERGENT B5 ;  /* 0x0000000000057941 */ /* 0x000fea0003800200 */
.L_x_19:
[----:B------:R-:W-:-:S04]  /*0bb0*/  FSETP.GTU.AND P0, PT, R25, R23, PT ;  /* 0x000000171900720b */ /* 0x000fc80003f0c000 */
        /* <DEDUP_REMOVED lines=8> */
[C---:B------:R-:W-:Y:S01]  /*0c40*/  FADD R25, -R6.reuse, R25 ;  /* 0x0000001906197221 */ /* 0x040fe20000000100 */
[----:B--2---:R-:W-:-:S05]  /*0c50*/  FADD R28, -R6, R19 ;  /* 0x00000013061c7221 */ /* 0x004fca0000000100 */
[----:B------:R-:W-:-:S04]  /*0c60*/  FSETP.GTU.AND P0, PT, R25, R28, PT ;  /* 0x0000001c1900720b */ /* 0x000fc80003f0c000 */
[----:B------:R-:W-:-:S09]  /*0c70*/  SEL R28, R22, R11, !P0 ;  /* 0x0000000b161c7207 */ /* 0x000fd20004000000 */
.L_x_24:
[----:B------:R-:W-:Y:S05]  /*0c80*/  BSYNC.RECONVERGENT B5 ;  /* 0x0000000000057941 */ /* 0x000fea0003800200 */
.L_x_23:
[----:B------:R-:W-:Y:S02]  /*0c90*/  VIADD R10, R10, 0x1 ;  /* 0x000000010a0a7836 */ /* 0x000fe40000000000 */
[----:B------:R-:W-:-:S07]  /*0ca0*/  IMAD.MOV.U32 R11, RZ, RZ, R28 ;  /* 0x000000ffff0b7224 */ /* 0x000fce00078e001c */
.L_x_18:
[----:B------:R-:W-:Y:S05]  /*0cb0*/  BSYNC.RECONVERGENT B4 ;  /* 0x0000000000047941 */ /* 0x000fea0003800200 */
.L_x_17:
[----:B------:R-:W2:Y:S01]  /*0cc0*/  LDG.E R25, desc[UR4][R16.64+0x8] ;  /* 0x0000080410197981 */ /* 0x000ea2000c1e1900 */
[----:B------:R-:W-:Y:S01]  /*0cd0*/  BSSY.RECONVERGENT B4, `(.L_x_25) ;  /* 0x0000025000047945 */ /* 0x000fe20003800200 */
[----:B--2---:R-:W-:-:S13]  /*0ce0*/  FSETP.NAN.AND P0, PT, |R25|, |R25|, PT ;  /* 0x400000191900720b */ /* 0x004fda0003f08200 */
[----:B------:R-:W-:Y:S05]  /*0cf0*/  @P0 BRA `(.L_x_26) ;  /* 0x0000000000880947 */ /* 0x000fea0003800000 */
[----:B------:R-:W-:Y:S01]  /*0d00*/  FSETP.GTU.AND P0, PT, R25, R6, PT ;  /* 0x000000061900720b */ /* 0x000fe20003f0c000 */
[----:B------:R-:W-:Y:S01]  /*0d10*/  BSSY.RECONVERGENT B5, `(.L_x_27) ;  /* 0x0000011000057945 */ /* 0x000fe20003800200 */
[----:B------:R-:W-:Y:S02]  /*0d20*/  VIADD R28, R22, 0x1 ;  /* 0x00000001161c7836 */ /* 0x000fe40000000000 */
        /* <DEDUP_REMOVED lines=12> */
.L_x_30:
[----:B------:R-:W-:Y:S05]  /*0df0*/  BSYNC.RECONVERGENT B6 ;  /* 0x0000000000067941 */ /* 0x000fea0003800200 */
.L_x_29:
[----:B------:R-:W-:Y:S02]  /*0e00*/  VIADD R9, R9, 0x1 ;  /* 0x0000000109097836 */ /* 0x000fe40000000000 */
[----:B------:R-:W-:-:S07]  /*0e10*/  IMAD.MOV.U32 R27, RZ, RZ, R29 ;  /* 0x000000ffff1b7224 */ /* 0x000fce00078e001d */
.L_x_28:
[----:B------:R-:W-:Y:S05]  /*0e20*/  BSYNC.RECONVERGENT B5 ;  /* 0x0000000000057941 */ /* 0x000fea0003800200 */
.L_x_27:
        /* <DEDUP_REMOVED lines=12> */
.L_x_32:
[----:B------:R-:W-:Y:S05]  /*0ef0*/  BSYNC.RECONVERGENT B5 ;  /* 0x0000000000057941 */ /* 0x000fea0003800200 */
.L_x_31:
[----:B------:R-:W-:Y:S02]  /*0f00*/  VIADD R10, R10, 0x1 ;  /* 0x000000010a0a7836 */ /* 0x000fe40000000000 */
[----:B------:R-:W-:-:S07]  /*0f10*/  IMAD.MOV.U32 R11, RZ, RZ, R28 ;  /* 0x000000ffff0b7224 */ /* 0x000fce00078e001c */
.L_x_26:
[----:B------:R-:W-:Y:S05]  /*0f20*/  BSYNC.RECONVERGENT B4 ;  /* 0x0000000000047941 */ /* 0x000fea0003800200 */
.L_x_25:
[----:B------:R-:W2:Y:S01]  /*0f30*/  LDG.E R19, desc[UR4][R16.64+0xc] ;  /* 0x00000c0410137981 */ /* 0x000ea2000c1e1900 */
[----:B------:R-:W-:Y:S01]  /*0f40*/  BSSY.RECONVERGENT B4, `(.L_x_33) ;  /* 0x0000024000047945 */ /* 0x000fe20003800200 */
        /* <DEDUP_REMOVED lines=16> */
.L_x_38:
[----:B------:R-:W-:Y:S05]  /*1050*/  BSYNC.RECONVERGENT B6 ;  /* 0x0000000000067941 */ /* 0x000fea0003800200 */
.L_x_37:
[----:B------:R-:W-:Y:S02]  /*1060*/  VIADD R9, R9, 0x1 ;  /* 0x0000000109097836 */ /* 0x000fe40000000000 */
[----:B------:R-:W-:-:S07]  /*1070*/  IMAD.MOV.U32 R27, RZ, RZ, R18 ;  /* 0x000000ffff1b7224 */ /* 0x000fce00078e0012 */
.L_x_36:
[----:B------:R-:W-:Y:S05]  /*1080*/  BSYNC.RECONVERGENT B5 ;  /* 0x0000000000057941 */ /* 0x000fea0003800200 */
.L_x_35:
        /* <DEDUP_REMOVED lines=12> */
.L_x_40:
[----:B------:R-:W-:Y:S05]  /*1150*/  BSYNC.RECONVERGENT B5 ;  /* 0x0000000000057941 */ /* 0x000fea0003800200 */
.L_x_39:
[----:B------:R-:W-:Y:S02]  /*1160*/  VIADD R10, R10, 0x1 ;  /* 0x000000010a0a7836 */ /* 0x000fe40000000000 */
[----:B------:R-:W-:-:S07]  /*1170*/  IMAD.MOV.U32 R11, RZ, RZ, R26 ;  /* 0x000000ffff0b7224 */ /* 0x000fce00078e001a */
.L_x_34:
[----:B------:R-:W-:Y:S05]  /*1180*/  BSYNC.RECONVERGENT B4 ;  /* 0x0000000000047941 */ /* 0x000fea0003800200 */
.L_x_33:
[----:B------:R-:W-:Y:S01]  /*1190*/  VIADD R22, R22, 0x4 ;  /* 0x0000000416167836 */ /* 0x000fe20000000000 */
[----:B------:R-:W-:Y:S06]  /*11a0*/  @P1 BRA `(.L_x_41) ;  /* 0xfffffff4007c1947 */ /* 0x000fec000383ffff */
[----:B------:R-:W-:Y:S05]  /*11b0*/  BSYNC.RECONVERGENT B0 ;  /* 0x0000000000007941 */ /* 0x000fea0003800200 */
.L_x_8:
[----:B------:R-:W-:-:S07]  /*11c0*/  VIADD R22, R22, 0xffffffff ;  /* 0xffffffff16167836 */ /* 0x000fce0000000000 */
.L_x_7:
[----:B------:R-:W-:Y:S05]  /*11d0*/  BSYNC.RECONVERGENT B1 ;  /* 0x0000000000017941 */ /* 0x000fea0003800200 */
.L_x_6:
[----:B------:R-:W-:-:S13]  /*11e0*/  ISETP.NE.AND P0, PT, R20, RZ, PT ;  /* 0x000000ff1400720c */ /* 0x000fda0003f05270 */
[----:B------:R-:W-:Y:S05]  /*11f0*/  @!P0 BRA `(.L_x_5) ;  /* 0x0000000400f88947 */ /* 0x000fea0003800000 */
[----:B------:R-:W-:-:S05]  /*1200*/  IMAD.WIDE.U32 R18, R22, 0x4, R14 ;  /* 0x0000000416127825 */ /* 0x000fca00078e000e */
[----:B------:R-:W2:Y:S01]  /*1210*/  LDG.E R21, desc[UR4][R18.64] ;  /* 0x0000000412157981 */ /* 0x000ea2000c1e1900 */
[----:B------:R-:W-:Y:S01]  /*1220*/  BSSY.RECONVERGENT B0, `(.L_x_42) ;  /* 0x0000027000007945 */ /* 0x000fe20003800200 */
[----:B--2---:R-:W-:-:S13]  /*1230*/  FSETP.NAN.AND P0, PT, |R21|, |R21|, PT ;  /* 0x400000151500720b */ /* 0x004fda0003f08200 */
[----:B------:R-:W-:Y:S05]  /*1240*/  @P0 BRA `(.L_x_43) ;  /* 0x0000000000900947 */ /* 0x000fea0003800000 */
[----:B------:R-:W-:Y:S01]  /*1250*/  FADD R16, -R3, R6 ;  /* 0x0000000603107221 */ /* 0x000fe20000000100 */
        /* <DEDUP_REMOVED lines=14> */
.L_x_47:
[----:B------:R-:W-:Y:S05]  /*1340*/  BSYNC.RECONVERGENT B4 ;  /* 0x0000000000047941 */ /* 0x000fea0003800200 */
.L_x_46:
[----:B------:R-:W-:Y:S02]  /*1350*/  VIADD R9, R9, 0x1 ;  /* 0x0000000109097836 */ /* 0x000fe40000000000 */
[----:B------:R-:W-:-:S07]  /*1360*/  IMAD.MOV.U32 R27, RZ, RZ, R23 ;  /* 0x000000ffff1b7224 */ /* 0x000fce00078e0017 */
.L_x_45:
[----:B------:R-:W-:Y:S05]  /*1370*/  BSYNC.RECONVERGENT B1 ;  /* 0x0000000000017941 */ /* 0x000fea0003800200 */
.L_x_44:
[----:B------:R-:W-:-:S05]  /*1380*/  FADD R16, R3, R6 ;  /* 0x0000000603107221 */ /* 0x000fca0000000000 */
        /* <DEDUP_REMOVED lines=13> */
.L_x_49:
[----:B------:R-:W-:Y:S05]  /*1460*/  BSYNC.RECONVERGENT B1 ;  /* 0x0000000000017941 */ /* 0x000fea0003800200 */
.L_x_48:
[----:B------:R-:W-:Y:S02]  /*1470*/  VIADD R10, R10, 0x1 ;  /* 0x000000010a0a7836 */ /* 0x000fe40000000000 */
[----:B------:R-:W-:-:S07]  /*1480*/  IMAD.MOV.U32 R11, RZ, RZ, R23 ;  /* 0x000000ffff0b7224 */ /* 0x000fce00078e0017 */
.L_x_43:
[----:B------:R-:W-:Y:S05]  /*1490*/  BSYNC.RECONVERGENT B0 ;  /* 0x0000000000007941 */ /* 0x000fea0003800200 */
.L_x_42:
[----:B------:R-:W-:-:S13]  /*14a0*/  ISETP.NE.AND P0, PT, R20, 0x1, PT ;  /* 0x000000011400780c */ /* 0x000fda0003f05270 */
[----:B------:R-:W-:Y:S05]  /*14b0*/  @!P0 BRA `(.L_x_5) ;  /* 0x0000000400488947 */ /* 0x000fea0003800000 */
[----:B------:R-:W2:Y:S01]  /*14c0*/  LDG.E R21, desc[UR4][R18.64+0x4] ;  /* 0x0000040412157981 */ /* 0x000ea2000c1e1900 */
[----:B------:R-:W-:Y:S01]  /*14d0*/  BSSY.RECONVERGENT B0, `(.L_x_50) ;  /* 0x0000027000007945 */ /* 0x000fe20003800200 */
[----:B--2---:R-:W-:-:S13]  /*14e0*/  FSETP.NAN.AND P0, PT, |R21|, |R21|, PT ;  /* 0x400000151500720b */ /* 0x004fda0003f08200 */
[----:B------:R-:W-:Y:S05]  /*14f0*/  @P0 BRA `(.L_x_51) ;  /* 0x0000000000900947 */ /* 0x000fea0003800000 */
[----:B------:R-:W-:Y:S01]  /*1500*/  FADD R16, -R3, R6 ;  /* 0x0000000603107221 */ /* 0x000fe20000000100 */
        /* <DEDUP_REMOVED lines=15> */
.L_x_55:
[----:B------:R-:W-:Y:S05]  /*1600*/  BSYNC.RECONVERGENT B4 ;  /* 0x0000000000047941 */ /* 0x000fea0003800200 */
.L_x_54:
[----:B------:R-:W-:Y:S02]  /*1610*/  VIADD R9, R9, 0x1 ;  /* 0x0000000109097836 */ /* 0x000fe40000000000 */
[----:B------:R-:W-:-:S07]  /*1620*/  IMAD.MOV.U32 R27, RZ, RZ, R23 ;  /* 0x000000ffff1b7224 */ /* 0x000fce00078e0017 */
.L_x_53:
[----:B------:R-:W-:Y:S05]  /*1630*/  BSYNC.RECONVERGENT B1 ;  /* 0x0000000000017941 */ /* 0x000fea0003800200 */
.L_x_52:
[----:B------:R-:W-:-:S05]  /*1640*/  FADD R16, R3, R6 ;  /* 0x0000000603107221 */ /* 0x000fca0000000000 */
        /* <DEDUP_REMOVED lines=12> */
.L_x_57:
[----:B------:R-:W-:Y:S05]  /*1710*/  BSYNC.RECONVERGENT B1 ;  /* 0x0000000000017941 */ /* 0x000fea0003800200 */
.L_x_56:
[----:B------:R-:W-:Y:S02]  /*1720*/  VIADD R10, R10, 0x1 ;  /* 0x000000010a0a7836 */ /* 0x000fe40000000000 */
[----:B------:R-:W-:-:S07]  /*1730*/  IMAD.MOV.U32 R11, RZ, RZ, R24 ;  /* 0x000000ffff0b7224 */ /* 0x000fce00078e0018 */
.L_x_51:
[----:B------:R-:W-:Y:S05]  /*1740*/  BSYNC.RECONVERGENT B0 ;  /* 0x0000000000007941 */ /* 0x000fea0003800200 */
.L_x_50:
[----:B------:R-:W-:-:S13]  /*1750*/  ISETP.NE.AND P0, PT, R20, 0x2, PT ;  /* 0x000000021400780c */ /* 0x000fda0003f05270 */
[----:B------:R-:W-:Y:S05]  /*1760*/  @!P0 BRA `(.L_x_5) ;  /* 0x00000000009c8947 */ /* 0x000fea0003800000 */
[----:B------:R-:W2:Y:S02]  /*1770*/  LDG.E R19, desc[UR4][R18.64+0x8] ;  /* 0x0000080412137981 */ /* 0x000ea4000c1e1900 */
        /* <DEDUP_REMOVED lines=18> */
.L_x_61:
[----:B------:R-:W-:Y:S05]  /*18a0*/  BSYNC.RECONVERGENT B1 ;  /* 0x0000000000017941 */ /* 0x000fea0003800200 */
.L_x_60:
[----:B------:R-:W-:Y:S02]  /*18b0*/  VIADD R9, R9, 0x1 ;  /* 0x0000000109097836 */ /* 0x000fe40000000000 */
[----:B------:R-:W-:-:S07]  /*18c0*/  IMAD.MOV.U32 R27, RZ, RZ, R18 ;  /* 0x000000ffff1b7224 */ /* 0x000fce00078e0012 */
.L_x_59:
[----:B------:R-:W-:Y:S05]  /*18d0*/  BSYNC.RECONVERGENT B0 ;  /* 0x0000000000007941 */ /* 0x000fea0003800200 */
.L_x_58:
        /* <DEDUP_REMOVED lines=13> */
.L_x_63:
[----:B------:R-:W-:Y:S05]  /*19b0*/  BSYNC.RECONVERGENT B0 ;  /* 0x0000000000007941 */ /* 0x000fea0003800200 */
.L_x_62:
[----:B------:R-:W-:Y:S02]  /*19c0*/  VIADD R10, R10, 0x1 ;  /* 0x000000010a0a7836 */ /* 0x000fe40000000000 */
[----:B------:R-:W-:-:S07]  /*19d0*/  IMAD.MOV.U32 R11, RZ, RZ, R22 ;  /* 0x000000ffff0b7224 */ /* 0x000fce00078e0016 */
.L_x_5:
[----:B------:R-:W-:Y:S05]  /*19e0*/  BSYNC.RECONVERGENT B2 ;  /* 0x0000000000027941 */ /* 0x000fea0003800200 */
.L_x_4:
[----:B------:R-:W-:Y:S01]  /*19f0*/  LOP3.LUT P0, RZ, R10, R9, RZ, 0xfc, !PT ;  /* 0x000000090aff7212 */ /* 0x000fe2000780fcff */
[----:B------:R-:W-:Y:S01]  /*1a00*/  BSSY.RECONVERGENT B0, `(.L_x_64) ;  /* 0x000012a000007945 */ /* 0x000fe20003800200 */
[----:B------:R-:W-:-:S11]  /*1a10*/  LOP3.LUT R20, R0, 0x3, RZ, 0xc0, !PT ;  /* 0x0000000300147812 */ /* 0x000fd600078ec0ff */
[----:B------:R-:W-:Y:S05]  /*1a20*/  @P0 BRA `(.L_x_65) ;  /* 0x00000010009c0947 */ /* 0x000fea0003800000 */
[----:B------:R-:W-:Y:S01]  /*1a30*/  ISETP.GE.U32.AND P0, PT, R0, 0x4, PT ;  /* 0x000000040000780c */ /* 0x000fe20003f06070 */
[----:B------:R-:W-:-:S12]  /*1a40*/  IMAD.MOV.U32 R23, RZ, RZ, RZ ;  /* 0x000000ffff177224 */ /* 0x000fd800078e00ff */
[----:B------:R-:W-:Y:S05]  /*1a50*/  @!P0 BRA `(.L_x_66) ;  /* 0x0000000800908947 */ /* 0x000fea0003800000 */
[C-C-:B------:R-:W-:Y:S01]  /*1a60*/  FFMA R21, R3.reuse, -1.5, R6.reuse ;  /* 0xbfc0000003157823 */ /* 0x140fe20000000006 */
[----:B------:R-:W-:Y:S01]  /*1a70*/  FFMA R22, R3, 1.5, R6 ;  /* 0x3fc0000003167823 */ /* 0x000fe20000000006 */
[----:B------:R-:W-:Y:S01]  /*1a80*/  IMAD.MOV.U32 R24, RZ, RZ, RZ ;  /* 0x000000ffff187224 */ /* 0x000fe200078e00ff */
[----:B------:R-:W-:-:S07]  /*1a90*/  LOP3.LUT R23, R0, 0x7ffffffc, RZ, 0xc0, !PT ;  /* 0x7ffffffc00177812 */ /* 0x000fce00078ec0ff */
.L_x_99:
[----:B------:R-:W-:-:S05]  /*1aa0*/  IMAD.WIDE.U32 R18, R24, 0x4, R14 ;  /* 0x0000000418127825 */ /* 0x000fca00078e000e */
        /* <DEDUP_REMOVED lines=18> */
.L_x_72:
[----:B------:R-:W-:Y:S05]  /*1bd0*/  BSYNC.RECONVERGENT B4 ;  /* 0x0000000000047941 */ /* 0x000fea0003800200 */
.L_x_71:
[----:B------:R-:W-:Y:S02]  /*1be0*/  VIADD R9, R9, 0x1 ;  /* 0x0000000109097836 */ /* 0x000fe40000000000 */
[----:B------:R-:W-:-:S07]  /*1bf0*/  IMAD.MOV.U32 R27, RZ, RZ, R26 ;  /* 0x000000ffff1b7224 */ /* 0x000fce00078e001a */
.L_x_70:
[----:B------:R-:W-:Y:S05]  /*1c00*/  BSYNC.RECONVERGENT B2 ;  /* 0x0000000000027941 */ /* 0x000fea0003800200 */
.L_x_69:
        /* <DEDUP_REMOVED lines=13> */
.L_x_74:
[----:B------:R-:W-:Y:S05]  /*1ce0*/  BSYNC.RECONVERGENT B2 ;  /* 0x0000000000027941 */ /* 0x000fea0003800200 */
.L_x_73:
[----:B------:R-:W-:Y:S02]  /*1cf0*/  VIADD R10, R10, 0x1 ;  /* 0x000000010a0a7836 */ /* 0x000fe40000000000 */
[----:B------:R-:W-:-:S07]  /*1d00*/  IMAD.MOV.U32 R11, RZ, RZ, R26 ;  /* 0x000000ffff0b7224 */ /* 0x000fce00078e001a */
.L_x_68:
[----:B------:R-:W-:Y:S05]  /*1d10*/  BSYNC.RECONVERGENT B1 ;  /* 0x0000000000017941 */ /* 0x000fea0003800200 */
.L_x_67:
        /* <DEDUP_REMOVED lines=19> */
.L_x_80:
[----:B------:R-:W-:Y:S05]  /*1e50*/  BSYNC.RECONVERGENT B4 ;  /* 0x0000000000047941 */ /* 0x000fea0003800200 */
.L_x_79:
[----:B------:R-:W-:Y:S02]  /*1e60*/  VIADD R9, R9, 0x1 ;  /* 0x0000000109097836 */ /* 0x000fe40000000000 */
[----:B------:R-:W-:-:S07]  /*1e70*/  IMAD.MOV.U32 R27, RZ, RZ, R28 ;  /* 0x000000ffff1b7224 */ /* 0x000fce00078e001c */
.L_x_78:
[----:B------:R-:W-:Y:S05]  /*1e80*/  BSYNC.RECONVERGENT B2 ;  /* 0x0000000000027941 */ /* 0x000fea0003800200 */
.L_x_77:
        /* <DEDUP_REMOVED lines=12> */
.L_x_82:
[----:B------:R-:W-:Y:S05]  /*1f50*/  BSYNC.RECONVERGENT B2 ;  /* 0x0000000000027941 */ /* 0x000fea0003800200 */
.L_x_81:
[----:B------:R-:W-:Y:S02]  /*1f60*/  VIADD R10, R10, 0x1 ;  /* 0x000000010a0a7836 */ /* 0x000fe40000000000 */
[----:B------:R-:W-:-:S07]  /*1f70*/  IMAD.MOV.U32 R11, RZ, RZ, R26 ;  /* 0x000000ffff0b7224 */ /* 0x000fce00078e001a */
.L_x_76:
[----:B------:R-:W-:Y:S05]  /*1f80*/  BSYNC.RECONVERGENT B1 ;  /* 0x0000000000017941 */ /* 0x000fea0003800200 */
.L_x_75:
        /* <DEDUP_REMOVED lines=19> */
.L_x_88:
[----:B------:R-:W-:Y:S05]  /*20c0*/  BSYNC.RECONVERGENT B4 ;  /* 0x0000000000047941 */ /* 0x000fea0003800200 */
.L_x_87:
[----:B------:R-:W-:Y:S02]  /*20d0*/  VIADD R9, R9, 0x1 ;  /* 0x0000000109097836 */ /* 0x000fe40000000000 */
[----:B------:R-:W-:-:S07]  /*20e0*/  IMAD.MOV.U32 R27, RZ, RZ, R28 ;  /* 0x000000ffff1b7224 */ /* 0x000fce00078e001c */
.L_x_86:
[----:B------:R-:W-:Y:S05]  /*20f0*/  BSYNC.RECONVERGENT B2 ;  /* 0x0000000000027941 */ /* 0x000fea0003800200 */
.L_x_85:
        /* <DEDUP_REMOVED lines=12> */
.L_x_90:
[----:B------:R-:W-:Y:S05]  /*21c0*/  BSYNC.RECONVERGENT B2 ;  /* 0x0000000000027941 */ /* 0x000fea0003800200 */
.L_x_89:
[----:B------:R-:W-:Y:S02]  /*21d0*/  VIADD R10, R10, 0x1 ;  /* 0x000000010a0a7836 */ /* 0x000fe40000000000 */
[----:B------:R-:W-:-:S07]  /*21e0*/  IMAD.MOV.U32 R11, RZ, RZ, R26 ;  /* 0x000000ffff0b7224 */ /* 0x000fce00078e001a */
.L_x_84:
[----:B------:R-:W-:Y:S05]  /*21f0*/  BSYNC.RECONVERGENT B1 ;  /* 0x0000000000017941 */ /* 0x000fea0003800200 */
.L_x_83:
        /* <DEDUP_REMOVED lines=19> */
.L_x_96:
[----:B------:R-:W-:Y:S05]  /*2330*/  BSYNC.RECONVERGENT B4 ;  /* 0x0000000000047941 */ /* 0x000fea0003800200 */
.L_x_95:
[----:B------:R-:W-:Y:S02]  /*2340*/  VIADD R9, R9, 0x1 ;  /* 0x0000000109097836 */ /* 0x000fe40000000000 */
[----:B------:R-:W-:-:S07]  /*2350*/  IMAD.MOV.U32 R27, RZ, RZ, R25 ;  /* 0x000000ffff1b7224 */ /* 0x000fce00078e0019 */
.L_x_94:
[----:B------:R-:W-:Y:S05]  /*2360*/  BSYNC.RECONVERGENT B2 ;  /* 0x0000000000027941 */ /* 0x000fea0003800200 */
.L_x_93:
        /* <DEDUP_REMOVED lines=12> */
.L_x_98:
[----:B------:R-:W-:Y:S05]  /*2430*/  BSYNC.RECONVERGENT B2 ;  /* 0x0000000000027941 */ /* 0x000fea0003800200 */
.L_x_97:
[----:B------:R-:W-:Y:S02]  /*2440*/  VIADD R10, R10, 0x1 ;  /* 0x000000010a0a7836 */ /* 0x000fe40000000000 */
[----:B------:R-:W-:-:S07]  /*2450*/  IMAD.MOV.U32 R11, RZ, RZ, R18 ;  /* 0x000000ffff0b7224 */ /* 0x000fce00078e0012 */
.L_x_92:
[----:B------:R-:W-:Y:S05]  /*2460*/  BSYNC.RECONVERGENT B1 ;  /* 0x0000000000017941 */ /* 0x000fea0003800200 */
.L_x_91:
[----:B------:R-:W-:-:S05]  /*2470*/  VIADD R24, R24, 0x4 ;  /* 0x0000000418187836 */ /* 0x000fca0000000000 */
[----:B------:R-:W-:-:S13]  /*2480*/  ISETP.NE.AND P0, PT, R24, R23, PT ;  /* 0x000000171800720c */ /* 0x000fda0003f05270 */
[----:B------:R-:W-:Y:S05]  /*2490*/  @P0 BRA `(.L_x_99) ;  /* 0xfffffff400800947 */ /* 0x000fea000383ffff */
.L_x_66:
[----:B------:R-:W-:-:S13]  /*24a0*/  ISETP.NE.AND P0, PT, R20, RZ, PT ;  /* 0x000000ff1400720c */ /* 0x000fda0003f05270 */
[----:B------:R-:W-:Y:S05]  /*24b0*/  @!P0 BRA `(.L_x_65) ;  /* 0x0000000400f88947 */ /* 0x000fea0003800000 */
[----:B------:R-:W-:-:S05]  /*24c0*/  IMAD.WIDE.U32 R18, R23, 0x4, R14 ;  /* 0x0000000417127825 */ /* 0x000fca00078e000e */
[----:B------:R-:W2:Y:S01]  /*24d0*/  LDG.E R21, desc[UR4][R18.64] ;  /* 0x0000000412157981 */ /* 0x000ea2000c1e1900 */
[----:B------:R-:W-:Y:S01]  /*24e0*/  BSSY.RECONVERGENT B1, `(.L_x_100) ;  /* 0x0000027000017945 */ /* 0x000fe20003800200 */
[----:B--2---:R-:W-:-:S13]  /*24f0*/  FSETP.NAN.AND P0, PT, |R21|, |R21|, PT ;  /* 0x400000151500720b */ /* 0x004fda0003f08200 */
[----:B------:R-:W-:Y:S05]  /*2500*/  @P0 BRA `(.L_x_101) ;  /* 0x0000000000900947 */ /* 0x000fea0003800000 */
[----:B------:R-:W-:Y:S01]  /*2510*/  FFMA R16, R3, -1.5, R6 ;  /* 0xbfc0000003107823 */ /* 0x000fe20000000006 */
        /* <DEDUP_REMOVED lines=14> */
.L_x_105:
[----:B------:R-:W-:Y:S05]  /*2600*/  BSYNC.RECONVERGENT B4 ;  /* 0x0000000000047941 */ /* 0x000fea0003800200 */
.L_x_104:
[----:B------:R-:W-:Y:S02]  /*2610*/  VIADD R9, R9, 0x1 ;  /* 0x0000000109097836 */ /* 0x000fe40000000000 */
[----:B------:R-:W-:-:S07]  /*2620*/  IMAD.MOV.U32 R27, RZ, RZ, R22 ;  /* 0x000000ffff1b7224 */ /* 0x000fce00078e0016 */
.L_x_103:
[----:B------:R-:W-:Y:S05]  /*2630*/  BSYNC.RECONVERGENT B2 ;  /* 0x0000000000027941 */ /* 0x000fea0003800200 */
.L_x_102:
[----:B------:R-:W-:-:S05]  /*2640*/  FFMA R16, R3, 1.5, R6 ;  /* 0x3fc0000003107823 */ /* 0x000fca0000000006 */
        /* <DEDUP_REMOVED lines=13> */
.L_x_107:
[----:B------:R-:W-:Y:S05]  /*2720*/  BSYNC.RECONVERGENT B2 ;  /* 0x0000000000027941 */ /* 0x000fea0003800200 */
.L_x_106:
[----:B------:R-:W-:Y:S02]  /*2730*/  VIADD R10, R10, 0x1 ;  /* 0x000000010a0a7836 */ /* 0x000fe40000000000 */
[----:B------:R-:W-:-:S07]  /*2740*/  IMAD.MOV.U32 R11, RZ, RZ, R22 ;  /* 0x000000ffff0b7224 */ /* 0x000fce00078e0016 */
.L_x_101:
[----:B------:R-:W-:Y:S05]  /*2750*/  BSYNC.RECONVERGENT B1 ;  /* 0x0000000000017941 */ /* 0x000fea0003800200 */
.L_x_100:
[----:B------:R-:W-:-:S13]  /*2760*/  ISETP.NE.AND P0, PT, R20, 0x1, PT ;  /* 0x000000011400780c */ /* 0x000fda0003f05270 */
[----:B------:R-:W-:Y:S05]  /*2770*/  @!P0 BRA `(.L_x_65) ;  /* 0x0000000400488947 */ /* 0x000fea0003800000 */
[----:B------:R-:W2:Y:S01]  /*2780*/  LDG.E R21, desc[UR4][R18.64+0x4] ;  /* 0x0000040412157981 */ /* 0x000ea2000c1e1900 */
[----:B------:R-:W-:Y:S01]  /*2790*/  BSSY.RECONVERGENT B1, `(.L_x_108) ;  /* 0x0000027000017945 */ /* 0x000fe20003800200 */
[----:B--2---:R-:W-:-:S13]  /*27a0*/  FSETP.NAN.AND P0, PT, |R21|, |R21|, PT ;  /* 0x400000151500720b */ /* 0x004fda0003f08200 */
[----:B------:R-:W-:Y:S05]  /*27b0*/  @P0 BRA `(.L_x_109) ;  /* 0x0000000000900947 */ /* 0x000fea0003800000 */
[----:B------:R-:W-:Y:S01]  /*27c0*/  FFMA R16, R3, -1.5, R6 ;  /* 0xbfc0000003107823 */ /* 0x000fe20000000006 */
        /* <DEDUP_REMOVED lines=15> */
.L_x_113:
[----:B------:R-:W-:Y:S05]  /*28c0*/  BSYNC.RECONVERGENT B4 ;  /* 0x0000000000047941 */ /* 0x000fea0003800200 */
.L_x_112:
[----:B------:R-:W-:Y:S02]  /*28d0*/  VIADD R9, R9, 0x1 ;  /* 0x0000000109097836 */ /* 0x000fe40000000000 */
[----:B------:R-:W-:-:S07]  /*28e0*/  IMAD.MOV.U32 R27, RZ, RZ, R24 ;  /* 0x000000ffff1b7224 */ /* 0x000fce00078e0018 */
.L_x_111:
[----:B------:R-:W-:Y:S05]  /*28f0*/  BSYNC.RECONVERGENT B2 ;  /* 0x0000000000027941 */ /* 0x000fea0003800200 */
.L_x_110:
[----:B------:R-:W-:-:S05]  /*2900*/  FFMA R16, R3, 1.5, R6 ;  /* 0x3fc0000003107823 */ /* 0x000fca0000000006 */
        /* <DEDUP_REMOVED lines=12> */
.L_x_115:
[----:B------:R-:W-:Y:S05]  /*29d0*/  BSYNC.RECONVERGENT B2 ;  /* 0x0000000000027941 */ /* 0x000fea0003800200 */
.L_x_114:
[----:B------:R-:W-:Y:S02]  /*29e0*/  VIADD R10, R10, 0x1 ;  /* 0x000000010a0a7836 */ /* 0x000fe40000000000 */
[----:B------:R-:W-:-:S07]  /*29f0*/  IMAD.MOV.U32 R11, RZ, RZ, R22 ;  /* 0x000000ffff0b7224 */ /* 0x000fce00078e0016 */
.L_x_109:
[----:B------:R-:W-:Y:S05]  /*2a00*/  BSYNC.RECONVERGENT B1 ;  /* 0x0000000000017941 */ /* 0x000fea0003800200 */
.L_x_108:
[----:B------:R-:W-:-:S13]  /*2a10*/  ISETP.NE.AND P0, PT, R20, 0x2, PT ;  /* 0x000000021400780c */ /* 0x000fda0003f05270 */
[----:B------:R-:W-:Y:S05]  /*2a20*/  @!P0 BRA `(.L_x_65) ;  /* 0x00000000009c8947 */ /* 0x000fea0003800000 */
[----:B------:R-:W2:Y:S02]  /*2a30*/  LDG.E R19, desc[UR4][R18.64+0x8] ;  /* 0x0000080412137981 */ /* 0x000ea4000c1e1900 */
        /* <DEDUP_REMOVED lines=18> */
.L_x_119:
[----:B------:R-:W-:Y:S05]  /*2b60*/  BSYNC.RECONVERGENT B2 ;  /* 0x0000000000027941 */ /* 0x000fea0003800200 */
.L_x_118:
[----:B------:R-:W-:Y:S02]  /*2b70*/  VIADD R9, R9, 0x1 ;  /* 0x0000000109097836 */ /* 0x000fe40000000000 */
[----:B------:R-:W-:-:S07]  /*2b80*/  IMAD.MOV.U32 R27, RZ, RZ, R21 ;  /* 0x000000ffff1b7224 */ /* 0x000fce00078e0015 */
.L_x_117:
[----:B------:R-:W-:Y:S05]  /*2b90*/  BSYNC.RECONVERGENT B1 ;  /* 0x0000000000017941 */ /* 0x000fea0003800200 */
.L_x_116:
        /* <DEDUP_REMOVED lines=13> */
.L_x_121:
[----:B------:R-:W-:Y:S05]  /*2c70*/  BSYNC.RECONVERGENT B1 ;  /* 0x0000000000017941 */ /* 0x000fea0003800200 */
.L_x_120:
[----:B------:R-:W-:Y:S02]  /*2c80*/  VIADD R10, R10, 0x1 ;  /* 0x000000010a0a7836 */ /* 0x000fe40000000000 */
[----:B------:R-:W-:-:S07]  /*2c90*/  IMAD.MOV.U32 R11, RZ, RZ, R18 ;  /* 0x000000ffff0b7224 */ /* 0x000fce00078e0012 */
.L_x_65:
[----:B------:R-:W-:Y:S05]  /*2ca0*/  BSYNC.RECONVERGENT B0 ;  /* 0x0000000000007941 */ /* 0x000fea0003800200 */
.L_x_64:
[----:B------:R-:W-:Y:S01]  /*2cb0*/  LOP3.LUT P0, RZ, R10, R9, RZ, 0xfc, !PT ;  /* 0x000000090aff7212 */ /* 0x000fe2000780fcff */
[----:B------:R-:W-:-:S12]  /*2cc0*/  IMAD.MOV.U32 R17, RZ, RZ, R8 ;  /* 0x000000ffff117224 */ /* 0x000fd800078e0008 */
[----:B------:R-:W-:Y:S05]  /*2cd0*/  @!P0 BRA `(.L_x_3) ;  /* 0x00000010002c8947 */ /* 0x000fea0003800000 */
[----:B------:R-:W0:Y:S01]  /*2ce0*/  LDC.64 R16, c[0x0][0x3c8] ;  /* 0x0000f200ff107b82 */ /* 0x000e220000000a00 */
[C---:B------:R-:W-:Y:S02]  /*2cf0*/  IMAD.IADD R19, R4.reuse, 0x1, R27 ;  /* 0x0000000104137824 */ /* 0x040fe400078e021b */
[----:B------:R-:W-:Y:S02]  /*2d00*/  IMAD.IADD R21, R4, 0x1, R11 ;  /* 0x0000000104157824 */ /* 0x000fe400078e020b */
[----:B0-----:R-:W-:-:S04]  /*2d10*/  IMAD.WIDE R18, R19, 0x4, R16 ;  /* 0x0000000413127825 */ /* 0x001fc800078e0210 */
[----:B------:R-:W-:Y:S02]  /*2d20*/  IMAD.WIDE R16, R21, 0x4, R16 ;  /* 0x0000000415107825 */ /* 0x000fe400078e0210 */
[----:B------:R0:W5:Y:S04]  /*2d30*/  LDG.E R21, desc[UR4][R18.64] ;  /* 0x0000000412157981 */ /* 0x000168000c1e1900 */
[----:B------:R0:W5:Y:S01]  /*2d40*/  LDG.E R22, desc[UR4][R16.64] ;  /* 0x0000000410167981 */ /* 0x000162000c1e1900 */
[----:B------:R-:W-:Y:S01]  /*2d50*/  ISETP.NE.AND P1, PT, R9, RZ, PT ;  /* 0x000000ff0900720c */ /* 0x000fe20003f25270 */
[----:B------:R-:W-:Y:S03]  /*2d60*/  BSSY.RECONVERGENT B0, `(.L_x_122) ;  /* 0x000001e000007945 */ /* 0x000fe60003800200 */
[----:B------:R-:W-:-:S13]  /*2d70*/  ISETP.EQ.OR P0, PT, R10, RZ, !P1 ;  /* 0x000000ff0a00720c */ /* 0x000fda0004f02670 */
[----:B0-----:R-:W-:Y:S05]  /*2d80*/  @P0 BRA `(.L_x_123) ;  /* 0x0000000000680947 */ /* 0x001fea0003800000 */
[----:B------:R-:W-:-:S04]  /*2d90*/  IMAD.WIDE R18, R27, 0x4, R14 ;  /* 0x000000041b127825 */ /* 0x000fc800078e020e */
[----:B------:R-:W-:Y:S02]  /*2da0*/  IMAD.WIDE R16, R11, 0x4, R14 ;  /* 0x000000040b107825 */ /* 0x000fe400078e020e */
[----:B------:R-:W2:Y:S04]  /*2db0*/  LDG.E R19, desc[UR4][R18.64] ;  /* 0x0000000412137981 */ /* 0x000ea8000c1e1900 */
[----:B------:R-:W2:Y:S02]  /*2dc0*/  LDG.E R16, desc[UR4][R16.64] ;  /* 0x0000000410107981 */ /* 0x000ea4000c1e1900 */
[----:B--2---:R-:W-:-:S05]  /*2dd0*/  FADD R24, -R19, R16 ;  /* 0x0000001013187221 */ /* 0x004fca0000000100 */
[----:B------:R-:W-:-:S13]  /*2de0*/  FSETP.NEU.AND P0, PT, R24, RZ, PT ;  /* 0x000000ff1800720b */ /* 0x000fda0003f0d000 */
[----:B------:R-:W-:Y:S05]  /*2df0*/  @!P0 BRA `(.L_x_124) ;  /* 0x0000000000508947 */ /* 0x000fea0003800000 */
[----:B------:R-:W0:Y:S01]  /*2e00*/  MUFU.RCP R16, R24 ;  /* 0x0000001800107308 */ /* 0x000e220000001000 */
[----:B-----5:R-:W-:Y:S01]  /*2e10*/  FADD R9, R22, -R21 ;  /* 0x8000001516097221 */ /* 0x020fe20000000000 */
[----:B------:R-:W-:Y:S01]  /*2e20*/  FADD R10, R6, -R19 ;  /* 0x80000013060a7221 */ /* 0x000fe20000000000 */
[----:B------:R-:W-:Y:S03]  /*2e30*/  BSSY.RECONVERGENT B1, `(.L_x_125) ;  /* 0x000000d000017945 */ /* 0x000fe60003800200 */
[----:B------:R-:W-:-:S04]  /*2e40*/  FMUL R9, R9, R10 ;  /* 0x0000000a09097220 */ /* 0x000fc80000400000 */
[----:B------:R-:W1:Y:S01]  /*2e50*/  FCHK P0, R9, R24 ;  /* 0x0000001809007302 */ /* 0x000e620000000000 */
[----:B0-----:R-:W-:-:S04]  /*2e60*/  FFMA R17, -R24, R16, 1 ;  /* 0x3f80000018117423 */ /* 0x001fc80000000110 */
[----:B------:R-:W-:-:S04]  /*2e70*/  FFMA R16, R16, R17, R16 ;  /* 0x0000001110107223 */ /* 0x000fc80000000010 */
[----:B------:R-:W-:-:S04]  /*2e80*/  FFMA R17, R9, R16, RZ ;  /* 0x0000001009117223 */ /* 0x000fc800000000ff */
[----:B------:R-:W-:-:S04]  /*2e90*/  FFMA R10, -R24, R17, R9 ;  /* 0x00000011180a7223 */ /* 0x000fc80000000109 */
[----:B------:R-:W-:Y:S01]  /*2ea0*/  FFMA R10, R16, R10, R17 ;  /* 0x0000000a100a7223 */ /* 0x000fe20000000011 */
[----:B-1----:R-:W-:Y:S06]  /*2eb0*/  @!P0 BRA `(.L_x_126) ;  /* 0x0000000000108947 */ /* 0x002fec0003800000 */
[----:B------:R-:W-:Y:S01]  /*2ec0*/  IMAD.MOV.U32 R10, RZ, RZ, R24 ;  /* 0x000000ffff0a7224 */ /* 0x000fe200078e0018 */
[----:B------:R-:W-:-:S07]  /*2ed0*/  MOV R16, 0x2ef0 ;  /* 0x00002ef000107802 */ /* 0x000fce0000000f00 */
[----:B------:R-:W-:Y:S05]  /*2ee0*/  CALL.REL.NOINC `($__internal_1_$__cuda_sm3x_div_rn_noftz_f32_slowpath) ;  /* 0x0000001400387944 */ /* 0x000fea0003c00000 */
[----:B------:R-:W-:-:S07]  /*2ef0*/  IMAD.MOV.U32 R10, RZ, RZ, R9 ;  /* 0x000000ffff0a7224 */ /* 0x000fce00078e0009 */
.L_x_126:
[----:B------:R-:W-:Y:S05]  /*2f00*/  BSYNC.RECONVERGENT B1 ;  /* 0x0000000000017941 */ /* 0x000fea0003800200 */
.L_x_125:
[----:B------:R-:W-:Y:S01]  /*2f10*/  FADD R21, R21, R10 ;  /* 0x0000000a15157221 */ /* 0x000fe20000000000 */
[----:B------:R-:W-:Y:S06]  /*2f20*/  BRA `(.L_x_124) ;  /* 0x0000000000047947 */ /* 0x000fec0003800000 */
.L_x_123:
[----:B-----5:R-:W-:-:S07]  /*2f30*/  FSEL R21, R22, R21, !P1 ;  /* 0x0000001516157208 */ /* 0x020fce0004800000 */
.L_x_124:
[----:B------:R-:W-:Y:S05]  /*2f40*/  BSYNC.RECONVERGENT B0 ;  /* 0x0000000000007941 */ /* 0x000fea0003800200 */
.L_x_122:
[----:B------:R-:W-:Y:S01]  /*2f50*/  IMAD.MOV.U32 R10, RZ, RZ, 0x3f000000 ;  /* 0x3f000000ff0a7424 */ /* 0x000fe200078e00ff */
[----:B------:R-:W0:Y:S04]  /*2f60*/  LDC.64 R16, c[0x0][0x3d8] ;  /* 0x0000f600ff107b82 */ /* 0x000e280000000a00 */
[----:B-----5:R-:W-:-:S05]  /*2f70*/  LOP3.LUT R10, R10, 0x80000000, R21, 0xb8, !PT ;  /* 0x800000000a0a7812 */ /* 0x020fca00078eb815 */
[----:B------:R-:W-:-:S04]  /*2f80*/  FADD.RZ R10, R10, R21 ;  /* 0x000000150a0a7221 */ /* 0x000fc8000000c000 */
[----:B------:R-:W1:Y:S02]  /*2f90*/  F2I.TRUNC.NTZ R19, R10 ;  /* 0x0000000a00137305 */ /* 0x000e64000020f100 */
[----:B-1----:R-:W-:-:S04]  /*2fa0*/  IMAD.IADD R9, R4, 0x1, R19 ;  /* 0x0000000104097824 */ /* 0x002fc800078e0213 */
[----:B0-----:R-:W-:-:S06]  /*2fb0*/  IMAD.WIDE R16, R9, 0x2, R16 ;  /* 0x0000000209107825 */ /* 0x001fcc00078e0210 */
[----:B------:R-:W2:Y:S01]  /*2fc0*/  LDG.E.U16 R16, desc[UR4][R16.64] ;  /* 0x0000000410107981 */ /* 0x000ea2000c1e1500 */
[----:B------:R-:W-:Y:S01]  /*2fd0*/  BSSY.RELIABLE B0, `(.L_x_127) ;  /* 0x000000c000007945 */ /* 0x000fe20003800100 */
[----:B--2---:R-:W-:-:S13]  /*2fe0*/  ISETP.NE.AND P0, PT, R16, RZ, PT ;  /* 0x000000ff1000720c */ /* 0x004fda0003f05270 */
[----:B------:R-:W-:Y:S05]  /*2ff0*/  @P0 BRA `(.L_x_128) ;  /* 0x0000000000240947 */ /* 0x000fea0003800000 */
[----:B------:R-:W-:Y:S01]  /*3000*/  I2FP.F32.S32 R10, R27 ;  /* 0x0000001b000a7245 */ /* 0x000fe20000201400 */
[----:B------:R-:W-:Y:S01]  /*3010*/  IMAD.MOV.U32 R17, RZ, RZ, R8 ;  /* 0x000000ffff117224 */ /* 0x000fe200078e0008 */
[----:B------:R-:W-:-:S03]  /*3020*/  I2FP.F32.S32 R16, R11 ;  /* 0x0000000b00107245 */ /* 0x000fc60000201400 */
[--C-:B------:R-:W-:Y:S02]  /*3030*/  FADD R10, R10, -R21.reuse ;  /* 0x800000150a0a7221 */ /* 0x100fe40000000000 */
[----:B------:R-:W-:-:S05]  /*3040*/  FADD R9, R16, -R21 ;  /* 0x8000001510097221 */ /* 0x000fca0000000000 */
[----:B------:R-:W-:-:S04]  /*3050*/  FMNMX R9, |R10|, |R9|, !PT ;  /* 0x400000090a097209 */ /* 0x000fc80007800200 */
[----:B------:R-:W-:-:S13]  /*3060*/  FSETP.GT.AND P0, PT, R9, R2, PT ;  /* 0x000000020900720b */ /* 0x000fda0003f04000 */
[----:B------:R-:W-:Y:S05]  /*3070*/  @P0 BREAK.RELIABLE B0 ;  /* 0x0000000000000942 */ /* 0x000fea0003800100 */
[----:B------:R-:W-:Y:S05]  /*3080*/  @P0 BRA `(.L_x_3) ;  /* 0x0000000c00400947 */ /* 0x000fea0003800000 */
.L_x_128:
[----:B------:R-:W-:Y:S05]  /*3090*/  BSYNC.RELIABLE B0 ;  /* 0x0000000000007941 */ /* 0x000fea0003800100 */
.L_x_127:
[----:B------:R-:W0:Y:S01]  /*30a0*/  LDC.64 R10, c[0x0][0x3d0] ;  /* 0x0000f400ff0a7b82 */ /* 0x000e220000000a00 */
[----:B------:R-:W-:-:S07]  /*30b0*/  IMAD.IADD R23, R4, 0x1, R7 ;  /* 0x0000000104177824 */ /* 0x000fce00078e0207 */
[----:B------:R-:W1:Y:S01]  /*30c0*/  LDC.64 R8, c[0x0][0x3c0] ;  /* 0x0000f000ff087b82 */ /* 0x000e620000000a00 */
[----:B0-----:R-:W-:-:S06]  /*30d0*/  IMAD.WIDE R10, R23, 0x2, R10 ;  /* 0x00000002170a7825 */ /* 0x001fcc00078e020a */
[----:B------:R-:W2:Y:S01]  /*30e0*/  LDG.E.U16 R10, desc[UR4][R10.64] ;  /* 0x000000040a0a7981 */ /* 0x000ea2000c1e1500 */
[----:B-1----:R-:W-:-:S05]  /*30f0*/  IMAD.WIDE R8, R23, 0x4, R8 ;  /* 0x0000000417087825 */ /* 0x002fca00078e0208 */
[----:B------:R0:W5:Y:S01]  /*3100*/  LDG.E R16, desc[UR4][R8.64] ;  /* 0x0000000408107981 */ /* 0x000162000c1e1900 */
[----:B------:R-:W-:Y:S01]  /*3110*/  BSSY.RELIABLE B0, `(.L_x_129) ;  /* 0x00000a4000007945 */ /* 0x000fe20003800100 */
[----:B--2---:R-:W-:-:S13]  /*3120*/  ISETP.NE.AND P0, PT, R10, RZ, PT ;  /* 0x000000ff0a00720c */ /* 0x004fda0003f05270 */
[----:B0-----:R-:W-:Y:S05]  /*3130*/  @P0 BRA `(.L_x_130) ;  /* 0x0000000800840947 */ /* 0x001fea0003800000 */
[----:B------:R-:W-:Y:S01]  /*3140*/  ISETP.GE.U32.AND P0, PT, R0, 0x8, PT ;  /* 0x000000080000780c */ /* 0x000fe20003f06070 */
[C-C-:B------:R-:W-:Y:S01]  /*3150*/  FFMA R10, R3.reuse, 1.5, R6.reuse ;  /* 0x3fc00000030a7823 */ /* 0x140fe20000000006 */
[----:B------:R-:W-:Y:S01]  /*3160*/  FFMA R6, R3, -1.5, R6 ;  /* 0xbfc0000003067823 */ /* 0x000fe20000000006 */
[----:B------:R-:W-:Y:S01]  /*3170*/  PRMT R11, RZ, 0x7610, R11 ;  /* 0x00007610ff0b7816 */ /* 0x000fe2000000000b */
[----:B------:R-:W-:-:S09]  /*3180*/  IMAD.MOV.U32 R17, RZ, RZ, RZ ;  /* 0x000000ffff117224 */ /* 0x000fd200078e00ff */
[----:B------:R-:W-:Y:S05]  /*3190*/  @!P0 BRA `(.L_x_131) ;  /* 0x0000000400288947 */ /* 0x000fea0003800000 */
[----:B------:R-:W-:Y:S01]  /*31a0*/  BSSY.RECONVERGENT B1, `(.L_x_131) ;  /* 0x0000049000017945 */ /* 0x000fe20003800200 */
[----:B------:R-:W-:Y:S01]  /*31b0*/  PRMT R11, RZ, 0x7610, R11 ;  /* 0x00007610ff0b7816 */ /* 0x000fe2000000000b */
[----:B------:R-:W-:Y:S01]  /*31c0*/  IMAD.MOV.U32 R18, RZ, RZ, RZ ;  /* 0x000000ffff127224 */ /* 0x000fe200078e00ff */
[----:B------:R-:W-:-:S07]  /*31d0*/  LOP3.LUT R17, R0, 0x7ffffff8, RZ, 0xc0, !PT ;  /* 0x7ffffff800117812 */ /* 0x000fce00078ec0ff */
.L_x_132:
[----:B------:R-:W-:-:S05]  /*31e0*/  IMAD.WIDE.U32 R8, R18, 0x4, R12 ;  /* 0x0000000412087825 */ /* 0x000fca00078e000c */
[----:B------:R-:W2:Y:S04]  /*31f0*/  LDG.E R25, desc[UR4][R8.64] ;  /* 0x0000000408197981 */ /* 0x000ea8000c1e1900 */
[----:B------:R-:W3:Y:S04]  /*3200*/  LDG.E R29, desc[UR4][R8.64+0x4] ;  /* 0x00000404081d7981 */ /* 0x000ee8000c1e1900 */
[----:B------:R-:W4:Y:S04]  /*3210*/  LDG.E R27, desc[UR4][R8.64+0x8] ;  /* 0x00000804081b7981 */ /* 0x000f28000c1e1900 */
[----:B------:R-:W4:Y:S01]  /*3220*/  LDG.E R24, desc[UR4][R8.64+0x1c] ;  /* 0x00001c0408187981 */ /* 0x000f22000c1e1900 */
[----:B--2---:R-:W-:-:S04]  /*3230*/  FSETP.GTU.AND P1, PT, R25, R10, PT ;  /* 0x0000000a1900720b */ /* 0x004fc80003f2c000 */
[C---:B------:R-:W-:Y:S02]  /*3240*/  FSETP.GTU.OR P1, PT, R6.reuse, R25, P1 ;  /* 0x000000190600720b */ /* 0x040fe40000f2c400 */
[----:B---3--:R-:W-:Y:S01]  /*3250*/  FSETP.GTU.AND P2, PT, R29, R10, PT ;  /* 0x0000000a1d00720b */ /* 0x008fe20003f4c000 */
[----:B------:R-:W2:Y:S03]  /*3260*/  LDG.E R25, desc[UR4][R8.64+0xc] ;  /* 0x00000c0408197981 */ /* 0x000ea6000c1e1900 */
[----:B------:R-:W-:-:S07]  /*3270*/  FSETP.GTU.OR P2, PT, R6, R29, P2 ;  /* 0x0000001d0600720b */ /* 0x000fce000174c400 */
[----:B------:R-:W-:-:S05]  /*3280*/  @!P1 IMAD.IADD R22, R7, 0x1, -R18 ;  /* 0x0000000107169824 */ /* 0x000fca00078e0a12 */
[----:B------:R-:W-:Y:S02]  /*3290*/  @!P1 I2FP.F32.S32 R29, R22 ;  /* 0x00000016001d9245 */ /* 0x000fe40000201400 */
[----:B------:R-:W-:Y:S02]  /*32a0*/  @!P2 LOP3.LUT R22, RZ, R18, RZ, 0x33, !PT ;  /* 0x00000012ff16a212 */ /* 0x000fe400078e33ff */
[----:B------:R-:W-:Y:S02]  /*32b0*/  @!P1 FSETP.GT.AND P5, PT, |R29|, R2, PT ;  /* 0x000000021d00920b */ /* 0x000fe40003fa4200 */
[----:B------:R-:W3:Y:S01]  /*32c0*/  LDG.E R29, desc[UR4][R8.64+0x10] ;  /* 0x00001004081d7981 */ /* 0x000ee2000c1e1900 */
[----:B------:R-:W-:-:S05]  /*32d0*/  @!P2 IMAD.IADD R22, R22, 0x1, R7 ;  /* 0x000000011616a824 */ /* 0x000fca00078e0207 */
[----:B------:R-:W-:Y:S02]  /*32e0*/  @!P2 I2FP.F32.S32 R22, R22 ;  /* 0x000000160016a245 */ /* 0x000fe40000201400 */
[----:B----4-:R-:W-:Y:S02]  /*32f0*/  FSETP.GTU.AND P3, PT, R27, R10, PT ;  /* 0x0000000a1b00720b */ /* 0x010fe40003f6c000 */
[----:B------:R-:W-:Y:S02]  /*3300*/  @!P2 FSETP.GT.AND P4, PT, |R22|, R2, PT ;  /* 0x000000021600a20b */ /* 0x000fe40003f84200 */
[----:B------:R-:W4:Y:S01]  /*3310*/  LDG.E R22, desc[UR4][R8.64+0x14] ;  /* 0x0000140408167981 */ /* 0x000f22000c1e1900 */
[----:B------:R-:W-:-:S03]  /*3320*/  FSETP.GTU.OR P3, PT, R6, R27, P3 ;  /* 0x0000001b0600720b */ /* 0x000fc60001f6c400 */
[----:B------:R0:W4:Y:S10]  /*3330*/  LDG.E R27, desc[UR4][R8.64+0x18] ;  /* 0x00001804081b7981 */ /* 0x000134000c1e1900 */
[----:B------:R-:W-:-:S02]  /*3340*/  @!P3 IADD3 R26, PT, PT, R7, -0x2, -R18 ;  /* 0xfffffffe071ab810 */ /* 0x000fc40007ffe812 */
[----:B--2---:R-:W-:-:S04]  /*3350*/  FSETP.GTU.AND P0, PT, R25, R10, PT ;  /* 0x0000000a1900720b */ /* 0x004fc80003f0c000 */
[----:B------:R-:W-:Y:S02]  /*3360*/  FSETP.GTU.OR P0, PT, R6, R25, P0 ;  /* 0x000000190600720b */ /* 0x000fe4000070c400 */
[----:B------:R-:W-:-:S04]  /*3370*/  @!P1 SEL R25, R11, 0x1, !P5 ;  /* 0x000000010b199807 */ /* 0x000fc80006800000 */
[----:B------:R-:W-:-:S04]  /*3380*/  @!P1 PRMT R11, R25, 0x7610, R11 ;  /* 0x00007610190b9816 */ /* 0x000fc8000000000b */
[----:B------:R-:W-:Y:S02]  /*3390*/  @!P2 SEL R25, R11, 0x1, !P4 ;  /* 0x000000010b19a807 */ /* 0x000fe40006000000 */
[----:B---3--:R-:W-:-:S04]  /*33a0*/  FSETP.GTU.AND P5, PT, R29, R10, PT ;  /* 0x0000000a1d00720b */ /* 0x008fc80003fac000 */
[----:B------:R-:W-:Y:S02]  /*33b0*/  FSETP.GTU.OR P1, PT, R6, R29, P5 ;  /* 0x0000001d0600720b */ /* 0x000fe40002f2c400 */
[----:B------:R-:W-:Y:S02]  /*33c0*/  @!P3 I2FP.F32.S32 R29, R26 ;  /* 0x0000001a001db245 */ /* 0x000fe40000201400 */
[----:B------:R-:W-:Y:S02]  /*33d0*/  @!P2 PRMT R11, R25, 0x7610, R11 ;  /* 0x00007610190ba816 */ /* 0x000fe4000000000b */
[----:B------:R-:W-:Y:S02]  /*33e0*/  @!P3 FSETP.GT.AND P2, PT, |R29|, R2, PT ;  /* 0x000000021d00b20b */ /* 0x000fe40003f44200 */
[----:B0-----:R-:W-:Y:S02]  /*33f0*/  @!P0 IADD3 R8, PT, PT, R7, -0x3, -R18 ;  /* 0xfffffffd07088810 */ /* 0x001fe40007ffe812 */
[----:B------:R-:W-:-:S02]  /*3400*/  @!P3 SEL R25, R11, 0x1, !P2 ;  /* 0x000000010b19b807 */ /* 0x000fc40005000000 */
[----:B------:R-:W-:Y:S02]  /*3410*/  @!P0 I2FP.F32.S32 R9, R8 ;  /* 0x0000000800098245 */ /* 0x000fe40000201400 */
[----:B----4-:R-:W-:Y:S02]  /*3420*/  FSETP.GTU.AND P2, PT, R22, R10, PT ;  /* 0x0000000a1600720b */ /* 0x010fe40003f4c000 */
[----:B------:R-:W-:Y:S02]  /*3430*/  @!P3 PRMT R11, R25, 0x7610, R11 ;  /* 0x00007610190bb816 */ /* 0x000fe4000000000b */
[----:B------:R-:W-:Y:S02]  /*3440*/  @!P0 FSETP.GT.AND P4, PT, |R9|, R2, PT ;  /* 0x000000020900820b */ /* 0x000fe40003f84200 */
[----:B------:R-:W-:Y:S02]  /*3450*/  FSETP.GTU.OR P2, PT, R6, R22, P2 ;  /* 0x000000160600720b */ /* 0x000fe4000174c400 */
[----:B------:R-:W-:-:S02]  /*3460*/  FSETP.GTU.AND P3, PT, R27, R10, PT ;  /* 0x0000000a1b00720b */ /* 0x000fc40003f6c000 */
[----:B------:R-:W-:Y:S02]  /*3470*/  @!P0 SEL R22, R11, 0x1, !P4 ;  /* 0x000000010b168807 */ /* 0x000fe40006000000 */
[----:B------:R-:W-:Y:S02]  /*3480*/  @!P1 IADD3 R8, PT, PT, R7, -0x4, -R18 ;  /* 0xfffffffc07089810 */ /* 0x000fe40007ffe812 */
[----:B------:R-:W-:Y:S02]  /*3490*/  FSETP.GTU.OR P3, PT, R6, R27, P3 ;  /* 0x0000001b0600720b */ /* 0x000fe40001f6c400 */
[----:B------:R-:W-:Y:S02]  /*34a0*/  @!P0 PRMT R11, R22, 0x7610, R11 ;  /* 0x00007610160b8816 */ /* 0x000fe4000000000b */
[----:B------:R-:W-:Y:S02]  /*34b0*/  FSETP.GTU.AND P0, PT, R24, R10, PT ;  /* 0x0000000a1800720b */ /* 0x000fe40003f0c000 */
[----:B------:R-:W-:-:S02]  /*34c0*/  @!P1 I2FP.F32.S32 R9, R8 ;  /* 0x0000000800099245 */ /* 0x000fc40000201400 */
[----:B------:R-:W-:Y:S02]  /*34d0*/  FSETP.GTU.OR P0, PT, R6, R24, P0 ;  /* 0x000000180600720b */ /* 0x000fe4000070c400 */
[----:B------:R-:W-:Y:S02]  /*34e0*/  @!P1 FSETP.GT.AND P4, PT, |R9|, R2, PT ;  /* 0x000000020900920b */ /* 0x000fe40003f84200 */
[--C-:B------:R-:W-:Y:S02]  /*34f0*/  @!P2 IADD3 R8, PT, PT, R7, -0x5, -R18.reuse ;  /* 0xfffffffb0708a810 */ /* 0x100fe40007ffe812 */
[----:B------:R-:W-:Y:S02]  /*3500*/  @!P1 SEL R22, R11, 0x1, !P4 ;  /* 0x000000010b169807 */ /* 0x000fe40006000000 */
[----:B------:R-:W-:Y:S02]  /*3510*/  @!P2 I2FP.F32.S32 R9, R8 ;  /* 0x000000080009a245 */ /* 0x000fe40000201400 */
[----:B------:R-:W-:-:S02]  /*3520*/  @!P3 IADD3 R8, PT, PT, R7, -0x6, -R18 ;  /* 0xfffffffa0708b810 */ /* 0x000fc40007ffe812 */
[----:B------:R-:W-:Y:S02]  /*3530*/  @!P1 PRMT R11, R22, 0x7610, R11 ;  /* 0x00007610160b9816 */ /* 0x000fe4000000000b */
[----:B------:R-:W-:Y:S02]  /*3540*/  @!P2 FSETP.GT.AND P1, PT, |R9|, R2, PT ;  /* 0x000000020900a20b */ /* 0x000fe40003f24200 */
[----:B------:R-:W-:Y:S02]  /*3550*/  @!P3 I2FP.F32.S32 R9, R8 ;  /* 0x000000080009b245 */ /* 0x000fe40000201400 */
[----:B------:R-:W-:Y:S01]  /*3560*/  @!P0 IADD3 R8, PT, PT, R7, -0x7, -R18 ;  /* 0xfffffff907088810 */ /* 0x000fe20007ffe812 */
[----:B------:R-:W-:Y:S01]  /*3570*/  VIADD R18, R18, 0x8 ;  /* 0x0000000812127836 */ /* 0x000fe20000000000 */
[----:B------:R-:W-:Y:S02]  /*3580*/  @!P2 SEL R22, R11, 0x1, !P1 ;  /* 0x000000010b16a807 */ /* 0x000fe40004800000 */
[----:B------:R-:W-:-:S02]  /*3590*/  @!P3 FSETP.GT.AND P1, PT, |R9|, R2, PT ;  /* 0x000000020900b20b */ /* 0x000fc40003f24200 */
[----:B------:R-:W-:Y:S02]  /*35a0*/  @!P2 PRMT R11, R22, 0x7610, R11 ;  /* 0x00007610160ba816 */ /* 0x000fe4000000000b */
[----:B------:R-:W-:Y:S02]  /*35b0*/  ISETP.NE.AND P2, PT, R18, R17, PT ;  /* 0x000000111200720c */ /* 0x000fe40003f45270 */
[----:B------:R-:W-:Y:S02]  /*35c0*/  @!P0 I2FP.F32.S32 R9, R8 ;  /* 0x0000000800098245 */ /* 0x000fe40000201400 */
[----:B------:R-:W-:Y:S02]  /*35d0*/  @!P3 SEL R8, R11, 0x1, !P1 ;  /* 0x000000010b08b807 */ /* 0x000fe40004800000 */
[----:B------:R-:W-:Y:S02]  /*35e0*/  @!P0 FSETP.GT.AND P1, PT, |R9|, R2, PT ;  /* 0x000000020900820b */ /* 0x000fe40003f24200 */
[----:B------:R-:W-:-:S04]  /*35f0*/  @!P3 PRMT R11, R8, 0x7610, R11 ;  /* 0x00007610080bb816 */ /* 0x000fc8000000000b */
[----:B------:R-:W-:-:S04]  /*3600*/  @!P0 SEL R8, R11, 0x1, !P1 ;  /* 0x000000010b088807 */ /* 0x000fc80004800000 */
[----:B------:R-:W-:Y:S01]  /*3610*/  @!P0 PRMT R11, R8, 0x7610, R11 ;  /* 0x00007610080b8816 */ /* 0x000fe2000000000b */
[----:B------:R-:W-:Y:S06]  /*3620*/  @P2 BRA `(.L_x_132) ;  /* 0xfffffff800ec2947 */ /* 0x000fec000383ffff */
[----:B------:R-:W-:Y:S05]  /*3630*/  BSYNC.RECONVERGENT B1 ;  /* 0x0000000000017941 */ /* 0x000fea0003800200 */
.L_x_131:
[----:B------:R-:W-:-:S04]  /*3640*/  LOP3.LUT R8, R0, 0x7, RZ, 0xc0, !PT ;  /* 0x0000000700087812 */ /* 0x000fc800078ec0ff */
[----:B------:R-:W-:-:S13]  /*3650*/  ISETP.NE.AND P0, PT, R8, RZ, PT ;  /* 0x000000ff0800720c */ /* 0x000fda0003f05270 */
[----:B------:R-:W-:Y:S05]  /*3660*/  @!P0 BRA `(.L_x_133) ;  /* 0x0000000400248947 */ /* 0x000fea0003800000 */
[----:B------:R-:W-:Y:S01]  /*3670*/  VIADD R8, R8, 0xffffffff ;  /* 0xffffffff08087836 */ /* 0x000fe20000000000 */
[----:B------:R-:W-:-:S04]  /*3680*/  ISETP.NE.AND P4, PT, R20, RZ, PT ;  /* 0x000000ff1400720c */ /* 0x000fc80003f85270 */
[----:B------:R-:W-:-:S13]  /*3690*/  ISETP.GE.U32.AND P0, PT, R8, 0x3, PT ;  /* 0x000000030800780c */ /* 0x000fda0003f06070 */
[----:B------:R-:W-:Y:S05]  /*36a0*/  @!P0 BRA `(.L_x_134) ;  /* 0x00000000008c8947 */ /* 0x000fea0003800000 */
[----:B------:R-:W-:-:S05]  /*36b0*/  IMAD.WIDE.U32 R8, R17, 0x4, R12 ;  /* 0x0000000411087825 */ /* 0x000fca00078e000c */
[----:B------:R-:W2:Y:S04]  /*36c0*/  LDG.E R25, desc[UR4][R8.64] ;  /* 0x0000000408197981 */ /* 0x000ea8000c1e1900 */
[----:B------:R-:W3:Y:S04]  /*36d0*/  LDG.E R27, desc[UR4][R8.64+0x4] ;  /* 0x00000404081b7981 */ /* 0x000ee8000c1e1900 */
[----:B------:R-:W4:Y:S04]  /*36e0*/  LDG.E R29, desc[UR4][R8.64+0x8] ;  /* 0x00000804081d7981 */ /* 0x000f28000c1e1900 */
[----:B------:R-:W4:Y:S01]  /*36f0*/  LDG.E R22, desc[UR4][R8.64+0xc] ;  /* 0x00000c0408167981 */ /* 0x000f22000c1e1900 */
[----:B--2---:R-:W-:-:S04]  /*3700*/  FSETP.GTU.AND P0, PT, R25, R10, PT ;  /* 0x0000000a1900720b */ /* 0x004fc80003f0c000 */
[C---:B------:R-:W-:Y:S02]  /*3710*/  FSETP.GTU.OR P0, PT, R6.reuse, R25, P0 ;  /* 0x000000190600720b */ /* 0x040fe4000070c400 */
[-C--:B---3--:R-:W-:Y:S02]  /*3720*/  FSETP.GTU.AND P1, PT, R27, R10.reuse, PT ;  /* 0x0000000a1b00720b */ /* 0x088fe40003f2c000 */
[-C--:B----4-:R-:W-:Y:S02]  /*3730*/  FSETP.GTU.AND P2, PT, R29, R10.reuse, PT ;  /* 0x0000000a1d00720b */ /* 0x090fe40003f4c000 */
[C---:B------:R-:W-:Y:S02]  /*3740*/  FSETP.GTU.OR P1, PT, R6.reuse, R27, P1 ;  /* 0x0000001b0600720b */ /* 0x040fe40000f2c400 */
[----:B------:R-:W-:Y:S02]  /*3750*/  FSETP.GTU.OR P2, PT, R6, R29, P2 ;  /* 0x0000001d0600720b */ /* 0x000fe4000174c400 */
[----:B------:R-:W-:-:S03]  /*3760*/  FSETP.GTU.AND P3, PT, R22, R10, PT ;  /* 0x0000000a1600720b */ /* 0x000fc60003f6c000 */
[----:B------:R-:W-:Y:S01]  /*3770*/  @!P0 IMAD.IADD R18, R7, 0x1, -R17 ;  /* 0x0000000107128824 */ /* 0x000fe200078e0a11 */
[----:B------:R-:W-:-:S04]  /*3780*/  FSETP.GTU.OR P3, PT, R6, R22, P3 ;  /* 0x000000160600720b */ /* 0x000fc80001f6c400 */
[----:B------:R-:W-:Y:S02]  /*3790*/  @!P0 I2FP.F32.S32 R25, R18 ;  /* 0x0000001200198245 */ /* 0x000fe40000201400 */
[----:B------:R-:W-:Y:S02]  /*37a0*/  @!P1 LOP3.LUT R18, RZ, R17, RZ, 0x33, !PT ;  /* 0x00000011ff129212 */ /* 0x000fe400078e33ff */
[----:B------:R-:W-:-:S03]  /*37b0*/  @!P0 FSETP.GT.AND P5, PT, |R25|, R2, PT ;  /* 0x000000021900820b */ /* 0x000fc60003fa4200 */
[----:B------:R-:W-:Y:S01]  /*37c0*/  @!P1 IMAD.IADD R18, R18, 0x1, R7 ;  /* 0x0000000112129824 */ /* 0x000fe200078e0207 */
[----:B------:R-:W-:-:S04]  /*37d0*/  @!P0 SEL R8, R11, 0x1, !P5 ;  /* 0x000000010b088807 */ /* 0x000fc80006800000 */
[----:B------:R-:W-:Y:S02]  /*37e0*/  @!P1 I2FP.F32.S32 R9, R18 ;  /* 0x0000001200099245 */ /* 0x000fe40000201400 */
[----:B------:R-:W-:Y:S02]  /*37f0*/  @!P0 PRMT R11, R8, 0x7610, R11 ;  /* 0x00007610080b8816 */ /* 0x000fe4000000000b */
[----:B------:R-:W-:Y:S02]  /*3800*/  @!P2 IADD3 R8, PT, PT, R7, -0x2, -R17 ;  /* 0xfffffffe0708a810 */ /* 0x000fe40007ffe811 */
[----:B------:R-:W-:Y:S02]  /*3810*/  @!P1 FSETP.GT.AND P0, PT, |R9|, R2, PT ;  /* 0x000000020900920b */ /* 0x000fe40003f04200 */
[----:B------:R-:W-:Y:S02]  /*3820*/  @!P2 I2FP.F32.S32 R9, R8 ;  /* 0x000000080009a245 */ /* 0x000fe40000201400 */
[----:B------:R-:W-:-:S02]  /*3830*/  @!P1 SEL R18, R11, 0x1, !P0 ;  /* 0x000000010b129807 */ /* 0x000fc40004000000 */
[----:B------:R-:W-:Y:S01]  /*3840*/  @!P3 IADD3 R8, PT, PT, R7, -0x3, -R17 ;  /* 0xfffffffd0708b810 */ /* 0x000fe20007ffe811 */
[----:B------:R-:W-:Y:S01]  /*3850*/  VIADD R17, R17, 0x4 ;  /* 0x0000000411117836 */ /* 0x000fe20000000000 */
[----:B------:R-:W-:Y:S02]  /*3860*/  @!P2 FSETP.GT.AND P0, PT, |R9|, R2, PT ;  /* 0x000000020900a20b */ /* 0x000fe40003f04200 */
[----:B------:R-:W-:Y:S02]  /*3870*/  @!P1 PRMT R11, R18, 0x7610, R11 ;  /* 0x00007610120b9816 */ /* 0x000fe4000000000b */
[----:B------:R-:W-:Y:S02]  /*3880*/  @!P3 I2FP.F32.S32 R9, R8 ;  /* 0x000000080009b245 */ /* 0x000fe40000201400 */
[----:B------:R-:W-:Y:S02]  /*3890*/  @!P2 SEL R8, R11, 0x1, !P0 ;  /* 0x000000010b08a807 */ /* 0x000fe40004000000 */
[----:B------:R-:W-:-:S02]  /*38a0*/  @!P3 FSETP.GT.AND P0, PT, |R9|, R2, PT ;  /* 0x000000020900b20b */ /* 0x000fc40003f04200 */
[----:B------:R-:W-:-:S04]  /*38b0*/  @!P2 PRMT R11, R8, 0x7610, R11 ;  /* 0x00007610080ba816 */ /* 0x000fc8000000000b */
[----:B------:R-:W-:-:S04]  /*38c0*/  @!P3 SEL R8, R11, 0x1, !P0 ;  /* 0x000000010b08b807 */ /* 0x000fc80004000000 */
[----:B------:R-:W-:-:S07]  /*38d0*/  @!P3 PRMT R11, R8, 0x7610, R11 ;  /* 0x00007610080bb816 */ /* 0x000fce000000000b */
.L_x_134:
[----:B------:R-:W-:Y:S05]  /*38e0*/  @!P4 BRA `(.L_x_133) ;  /* 0x000000000084c947 */ /* 0x000fea0003800000 */
[----:B------:R-:W-:Y:S02]  /*38f0*/  ISETP.NE.AND P0, PT, R20, 0x1, PT ;  /* 0x000000011400780c */ /* 0x000fe40003f05270 */
[----:B------:R-:W-:-:S04]  /*3900*/  LOP3.LUT R8, R0, 0x1, RZ, 0xc0, !PT ;  /* 0x0000000100087812 */ /* 0x000fc800078ec0ff */
[----:B------:R-:W-:-:S07]  /*3910*/  ISETP.NE.U32.AND P2, PT, R8, 0x1, PT ;  /* 0x000000010800780c */ /* 0x000fce0003f45070 */
[----:B------:R-:W-:Y:S06]  /*3920*/  @!P0 BRA `(.L_x_135) ;  /* 0x00000000004c8947 */ /* 0x000fec0003800000 */
[----:B------:R-:W-:-:S05]  /*3930*/  IMAD.WIDE.U32 R8, R17, 0x4, R12 ;  /* 0x0000000411087825 */ /* 0x000fca00078e000c */
[----:B------:R-:W2:Y:S04]  /*3940*/  LDG.E R25, desc[UR4][R8.64] ;  /* 0x0000000408197981 */ /* 0x000ea8000c1e1900 */
[----:B------:R-:W3:Y:S01]  /*3950*/  LDG.E R27, desc[UR4][R8.64+0x4] ;  /* 0x00000404081b7981 */ /* 0x000ee2000c1e1900 */
[-C--:B--2---:R-:W-:Y:S02]  /*3960*/  FSETP.GTU.AND P0, PT, R25, R10.reuse, PT ;  /* 0x0000000a1900720b */ /* 0x084fe40003f0c000 */
[----:B---3--:R-:W-:Y:S02]  /*3970*/  FSETP.GTU.AND P1, PT, R27, R10, PT ;  /* 0x0000000a1b00720b */ /* 0x008fe40003f2c000 */
[C---:B------:R-:W-:Y:S02]  /*3980*/  FSETP.GTU.OR P0, PT, R6.reuse, R25, P0 ;  /* 0x000000190600720b */ /* 0x040fe4000070c400 */
[----:B------:R-:W-:-:S11]  /*3990*/  FSETP.GTU.OR P1, PT, R6, R27, P1 ;  /* 0x0000001b0600720b */ /* 0x000fd60000f2c400 */
[----:B------:R-:W-:Y:S02]  /*39a0*/  @!P0 IMAD.IADD R18, R7, 0x1, -R17 ;  /* 0x0000000107128824 */ /* 0x000fe400078e0a11 */
[----:B------:R-:W-:Y:S01]  /*39b0*/  @!P1 LOP3.LUT R20, RZ, R17, RZ, 0x33, !PT ;  /* 0x00000011ff149212 */ /* 0x000fe200078e33ff */
[----:B------:R-:W-:Y:S02]  /*39c0*/  VIADD R17, R17, 0x2 ;  /* 0x0000000211117836 */ /* 0x000fe40000000000 */
[----:B------:R-:W-:Y:S02]  /*39d0*/  @!P0 I2FP.F32.S32 R25, R18 ;  /* 0x0000001200198245 */ /* 0x000fe40000201400 */
[----:B------:R-:W-:Y:S02]  /*39e0*/  @!P1 IMAD.IADD R20, R20, 0x1, R7 ;  /* 0x0000000114149824 */ /* 0x000fe400078e0207 */
[----:B------:R-:W-:-:S03]  /*39f0*/  @!P0 FSETP.GT.AND P3, PT, |R25|, R2, PT ;  /* 0x000000021900820b */ /* 0x000fc60003f64200 */
[----:B------:R-:W-:Y:S02]  /*3a00*/  @!P1 I2FP.F32.S32 R25, R20 ;  /* 0x0000001400199245 */ /* 0x000fe40000201400 */
[----:B------:R-:W-:Y:S02]  /*3a10*/  @!P0 SEL R8, R11, 0x1, !P3 ;  /* 0x000000010b088807 */ /* 0x000fe40005800000 */
[----:B------:R-:W-:Y:S02]  /*3a20*/  @!P1 FSETP.GT.AND P3, PT, |R25|, R2, PT ;  /* 0x000000021900920b */ /* 0x000fe40003f64200 */
[----:B------:R-:W-:-:S04]  /*3a30*/  @!P0 PRMT R11, R8, 0x7610, R11 ;  /* 0x00007610080b8816 */ /* 0x000fc8000000000b */
[----:B------:R-:W-:-:S04]  /*3a40*/  @!P1 SEL R8, R11, 0x1, !P3 ;  /* 0x000000010b089807 */ /* 0x000fc80005800000 */
[----:B------:R-:W-:-:S07]  /*3a50*/  @!P1 PRMT R11, R8, 0x7610, R11 ;  /* 0x00007610080b9816 */ /* 0x000fce000000000b */
.L_x_135:
[----:B------:R-:W-:Y:S05]  /*3a60*/  @P2 BRA `(.L_x_133) ;  /* 0x0000000000242947 */ /* 0x000fea0003800000 */
[----:B------:R-:W-:-:S06]  /*3a70*/  IMAD.WIDE.U32 R8, R17, 0x4, R12 ;  /* 0x0000000411087825 */ /* 0x000fcc00078e000c */
[----:B------:R-:W2:Y:S02]  /*3a80*/  LDG.E R9, desc[UR4][R8.64] ;  /* 0x0000000408097981 */ /* 0x000ea4000c1e1900 */
[----:B--2---:R-:W-:-:S04]  /*3a90*/  FSETP.GTU.AND P0, PT, R9, R10, PT ;  /* 0x0000000a0900720b */ /* 0x004fc80003f0c000 */
[----:B------:R-:W-:-:S13]  /*3aa0*/  FSETP.GTU.OR P0, PT, R6, R9, P0 ;  /* 0x000000090600720b */ /* 0x000fda000070c400 */
[----:B------:R-:W-:-:S05]  /*3ab0*/  @!P0 IMAD.IADD R17, R7, 0x1, -R17 ;  /* 0x0000000107118824 */ /* 0x000fca00078e0a11 */
[----:B------:R-:W-:-:S04]  /*3ac0*/  @!P0 I2FP.F32.S32 R17, R17 ;  /* 0x0000001100118245 */ /* 0x000fc80000201400 */
[----:B------:R-:W-:-:S04]  /*3ad0*/  @!P0 FSETP.GT.AND P1, PT, |R17|, R2, PT ;  /* 0x000000021100820b */ /* 0x000fc80003f24200 */
[----:B------:R-:W-:-:S04]  /*3ae0*/  @!P0 SEL R6, R11, 0x1, !P1 ;  /* 0x000000010b068807 */ /* 0x000fc80004800000 */
[----:B------:R-:W-:-:S07]  /*3af0*/  @!P0 PRMT R11, R6, 0x7610, R11 ;  /* 0x00007610060b8816 */ /* 0x000fce000000000b */
.L_x_133:
[----:B------:R-:W-:Y:S01]  /*3b00*/  LOP3.LUT R11, R11, 0xff, RZ, 0xc0, !PT ;  /* 0x000000ff0b0b7812 */ /* 0x000fe200078ec0ff */
[----:B------:R-:W-:-:S03]  /*3b10*/  IMAD.MOV.U32 R17, RZ, RZ, R19 ;  /* 0x000000ffff117224 */ /* 0x000fc600078e0013 */
[----:B------:R-:W-:-:S13]  /*3b20*/  ISETP.NE.AND P0, PT, R11, 0x1, PT ;  /* 0x000000010b00780c */ /* 0x000fda0003f05270 */
[----:B------:R-:W-:Y:S05]  /*3b30*/  @!P0 BREAK.RELIABLE B0 ;  /* 0x0000000000008942 */ /* 0x000fea0003800100 */
[----:B------:R-:W-:Y:S05]  /*3b40*/  @!P0 BRA `(.L_x_3) ;  /* 0x0000000000908947 */ /* 0x000fea0003800000 */
.L_x_130:
[----:B------:R-:W-:Y:S05]  /*3b50*/  BSYNC.RELIABLE B0 ;  /* 0x0000000000007941 */ /* 0x000fea0003800100 */
.L_x_129:
[----:B------:R-:W0:Y:S02]  /*3b60*/  LDC.64 R8, c[0x0][0x3b0] ;  /* 0x0000ec00ff087b82 */ /* 0x000e240000000a00 */
[----:B0-----:R-:W2:Y:S01]  /*3b70*/  LDG.E R9, desc[UR4][R8.64] ;  /* 0x0000000408097981 */ /* 0x001ea2000c1e1900 */
[----:B------:R-:W-:Y:S01]  /*3b80*/  UMOV UR6, 0xa0b5ed8d ;  /* 0xa0b5ed8d00067882 */ /* 0x000fe20000000000 */
[----:B------:R-:W-:Y:S01]  /*3b90*/  UMOV UR7, 0x3eb0c6f7 ;  /* 0x3eb0c6f700077882 */ /* 0x000fe20000000000 */
[----:B--2--5:R-:W-:-:S04]  /*3ba0*/  FADD R10, R16, R9 ;  /* 0x00000009100a7221 */ /* 0x024fc80000000000 */
[----:B------:R-:W-:-:S04]  /*3bb0*/  FADD R10, R10, -R21 ;  /* 0x800000150a0a7221 */ /* 0x000fc80000000000 */
[----:B------:R-:W0:Y:S02]  /*3bc0*/  F2F.F64.F32 R16, R10 ;  /* 0x0000000a00107310 */ /* 0x000e240000201800 */
[----:B0-----:R-:W-:Y:S01]  /*3bd0*/  DSETP.GT.AND P0, PT, R16, UR6, PT ;  /* 0x0000000610007e2a */ /* 0x001fe2000bf04000 */
[----:B------:R-:W-:-:S13]  /*3be0*/  IMAD.MOV.U32 R17, RZ, RZ, R19 ;  /* 0x000000ffff117224 */ /* 0x000fda00078e0013 */
[----:B------:R-:W-:Y:S05]  /*3bf0*/  @!P0 BRA `(.L_x_3) ;  /* 0x0000000000648947 */ /* 0x000fea0003800000 */
[----:B------:R-:W0:Y:S08]  /*3c00*/  LDC.64 R16, c[0x0][0x3b8] ;  /* 0x0000ee00ff107b82 */ /* 0x000e300000000a00 */
[----:B------:R-:W1:Y:S01]  /*3c10*/  LDC.64 R20, c[0x0][0x3a8] ;  /* 0x0000ea00ff147b82 */ /* 0x000e620000000a00 */
[----:B0-----:R-:W2:Y:S04]  /*3c20*/  LDG.E R9, desc[UR4][R16.64] ;  /* 0x0000000410097981 */ /* 0x001ea8000c1e1900 */
[----:B-1----:R-:W2:Y:S01]  /*3c30*/  LDG.E R20, desc[UR4][R20.64] ;  /* 0x0000000414147981 */ /* 0x002ea2000c1e1900 */
[----:B------:R-:W0:Y:S01]  /*3c40*/  MUFU.RCP R11, R10 ;  /* 0x0000000a000b7308 */ /* 0x000e220000001000 */
[----:B------:R-:W-:Y:S01]  /*3c50*/  BSSY.RECONVERGENT B0, `(.L_x_136) ;  /* 0x000000c000007945 */ /* 0x000fe20003800200 */
[----:B0-----:R-:W-:-:S04]  /*3c60*/  FFMA R6, -R10, R11, 1 ;  /* 0x3f8000000a067423 */ /* 0x001fc8000000010b */
[----:B------:R-:W-:Y:S01]  /*3c70*/  FFMA R6, R11, R6, R11 ;  /* 0x000000060b067223 */ /* 0x000fe2000000000b */
[----:B--2---:R-:W-:-:S04]  /*3c80*/  FMUL R9, R9, R20 ;  /* 0x0000001409097220 */ /* 0x004fc80000400000 */
[----:B------:R-:W0:Y:S01]  /*3c90*/  FCHK P0, R9, R10 ;  /* 0x0000000a09007302 */ /* 0x000e220000000000 */
[----:B------:R-:W-:-:S04]  /*3ca0*/  FFMA R11, R9, R6, RZ ;  /* 0x00000006090b7223 */ /* 0x000fc800000000ff */
[----:B------:R-:W-:-:S04]  /*3cb0*/  FFMA R8, -R10, R11, R9 ;  /* 0x0000000b0a087223 */ /* 0x000fc80000000109 */
[----:B------:R-:W-:Y:S01]  /*3cc0*/  FFMA R11, R6, R8, R11 ;  /* 0x00000008060b7223 */ /* 0x000fe2000000000b */
[----:B0-----:R-:W-:Y:S06]  /*3cd0*/  @!P0 BRA `(.L_x_137) ;  /* 0x00000000000c8947 */ /* 0x001fec0003800000 */
[----:B------:R-:W-:-:S07]  /*3ce0*/  MOV R16, 0x3d00 ;  /* 0x00003d0000107802 */ /* 0x000fce0000000f00 */
[----:B------:R-:W-:Y:S05]  /*3cf0*/  CALL.REL.NOINC `($__internal_1_$__cuda_sm3x_div_rn_noftz_f32_slowpath) ;  /* 0x0000000400b47944 */ /* 0x000fea0003c00000 */
[----:B------:R-:W-:-:S07]  /*3d00*/  IMAD.MOV.U32 R11, RZ, RZ, R9 ;  /* 0x000000ffff0b7224 */ /* 0x000fce00078e0009 */
.L_x_137:
[----:B------:R-:W-:Y:S05]  /*3d10*/  BSYNC.RECONVERGENT B0 ;  /* 0x0000000000007941 */ /* 0x000fea0003800200 */
.L_x_136:
[----:B------:R-:W-:Y:S01]  /*3d20*/  FSETP.GEU.AND P0, PT, R11, 2, PT ;  /* 0x400000000b00780b */ /* 0x000fe20003f0e000 */
[----:B------:R-:W-:-:S03]  /*3d30*/  IMAD.MOV.U32 R17, RZ, RZ, R19 ;  /* 0x000000ffff117224 */ /* 0x000fc600078e0013 */
[----:B------:R-:W-:-:S13]  /*3d40*/  FSETP.LEU.OR P0, PT, R11, 0.10000000149011611938, P0 ;  /* 0x3dcccccd0b00780b */ /* 0x000fda000070b400 */
[----:B------:R-:W0:Y:S01]  /*3d50*/  @!P0 LDC.64 R8, c[0x0][0x380] ;  /* 0x0000e000ff088b82 */ /* 0x000e220000000a00 */
[----:B------:R-:W-:Y:S02]  /*3d60*/  @!P0 IMAD.MOV.U32 R17, RZ, RZ, R19 ;  /* 0x000000ffff118224 */ /* 0x000fe400078e0013 */
[----:B0-----:R-:W-:-:S05]  /*3d70*/  @!P0 IMAD.WIDE R8, R23, 0x4, R8 ;  /* 0x0000000417088825 */ /* 0x001fca00078e0208 */
[----:B------:R0:W-:Y:S02]  /*3d80*/  @!P0 STG.E desc[UR4][R8.64], R11 ;  /* 0x0000000b08008986 */ /* 0x0001e4000c101904 */
.L_x_3:
[----:B------:R-:W-:Y:S05]  /*3d90*/  BSYNC.RECONVERGENT B3 ;  /* 0x0000000000037941 */ /* 0x000fea0003800200 */
.L_x_2:
[----:B------:R-:W-:Y:S05]  /*3da0*/  WARPSYNC.ALL ;  /* 0x0000000000007948 */ /* 0x000fea0003800000 */
[----:B------:R-:W-:-:S05]  /*3db0*/  VIADD R7, R7, 0x1 ;  /* 0x0000000107077836 */ /* 0x000fca0000000000 */
[----:B------:R-:W-:-:S13]  /*3dc0*/  ISETP.NE.AND P0, PT, R7, R0, PT ;  /* 0x000000000700720c */ /* 0x000fda0003f05270 */
[----:B------:R-:W-:Y:S05]  /*3dd0*/  @P0 BRA `(.L_x_138) ;  /* 0xffffffc400c80947 */ /* 0x000fea000383ffff */
[----:B------:R-:W-:Y:S05]  /*3de0*/  EXIT ;  /* 0x000000000000794d */ /* 0x000fea0003800000 */
        .weak           $__internal_0_$__cuda_sm20_div_rn_f64_full
        .type           $__internal_0_$__cuda_sm20_div_rn_f64_full,@function
        .size           $__internal_0_$__cuda_sm20_div_rn_f64_full,($__internal_1_$__cuda_sm3x_div_rn_noftz_f32_slowpath - $__internal_0_$__cuda_sm20_div_rn_f64_full)
$__internal_0_$__cuda_sm20_div_rn_f64_full:
[C---:B------:R-:W-:Y:S01]  /*3df0*/  FSETP.GEU.AND P0, PT, |R9|.reuse, 1.469367938527859385e-39, PT ;  /* 0x001000000900780b */ /* 0x040fe20003f0e200 */
[----:B------:R-:W-:Y:S01]  /*3e00*/  IMAD.MOV.U32 R14, RZ, RZ, 0x1 ;  /* 0x00000001ff0e7424 */ /* 0x000fe200078e00ff */
[C---:B------:R-:W-:Y:S02]  /*3e10*/  LOP3.LUT R4, R9.reuse, 0x800fffff, RZ, 0xc0, !PT ;  /* 0x800fffff09047812 */ /* 0x040fe400078ec0ff */
[----:B------:R-:W-:Y:S02]  /*3e20*/  LOP3.LUT R20, R9, 0x7ff00000, RZ, 0xc0, !PT ;  /* 0x7ff0000009147812 */ /* 0x000fe400078ec0ff */
[----:B------:R-:W-:Y:S01]  /*3e30*/  LOP3.LUT R5, R4, 0x3ff00000, RZ, 0xfc, !PT ;  /* 0x3ff0000004057812 */ /* 0x000fe200078efcff */
[----:B------:R-:W-:-:S06]  /*3e40*/  IMAD.MOV.U32 R4, RZ, RZ, R8 ;  /* 0x000000ffff047224 */ /* 0x000fcc00078e0008 */
[----:B------:R-:W-:-:S06]  /*3e50*/  @!P0 DMUL R4, R8, 8.98846567431157953865e+307 ;  /* 0x7fe0000008048828 */ /* 0x000fcc0000000000 */
[----:B------:R-:W0:Y:S02]  /*3e60*/  MUFU.RCP64H R15, R5 ;  /* 0x00000005000f7308 */ /* 0x000e240000001800 */
[----:B0-----:R-:W-:-:S08]  /*3e70*/  DFMA R10, R14, -R4, 1 ;  /* 0x3ff000000e0a742b */ /* 0x001fd00000000804 */
[----:B------:R-:W-:-:S08]  /*3e80*/  DFMA R10, R10, R10, R10 ;  /* 0x0000000a0a0a722b */ /* 0x000fd0000000000a */
[----:B------:R-:W-:Y:S01]  /*3e90*/  DFMA R14, R14, R10, R14 ;  /* 0x0000000a0e0e722b */ /* 0x000fe2000000000e */
[----:B------:R-:W-:Y:S02]  /*3ea0*/  IMAD.MOV.U32 R11, RZ, RZ, R12 ;  /* 0x000000ffff0b7224 */ /* 0x000fe400078e000c */
[----:B------:R-:W-:Y:S02]  /*3eb0*/  IMAD.MOV.U32 R10, RZ, RZ, R3 ;  /* 0x000000ffff0a7224 */ /* 0x000fe400078e0003 */
[----:B------:R-:W-:Y:S01]  /*3ec0*/  IMAD.MOV.U32 R3, RZ, RZ, 0x1ca00000 ;  /* 0x1ca00000ff037424 */ /* 0x000fe200078e00ff */
[----:B------:R-:W-:Y:S02]  /*3ed0*/  LOP3.LUT R7, R11, 0x7ff00000, RZ, 0xc0, !PT ;  /* 0x7ff000000b077812 */ /* 0x000fe400078ec0ff */
[----:B------:R-:W-:Y:S01]  /*3ee0*/  DFMA R18, R14, -R4, 1 ;  /* 0x3ff000000e12742b */ /* 0x000fe20000000804 */
[----:B------:R-:W-:Y:S01]  /*3ef0*/  IMAD.MOV.U32 R12, RZ, RZ, R10 ;  /* 0x000000ffff0c7224 */ /* 0x000fe200078e000a */
[----:B------:R-:W-:Y:S01]  /*3f00*/  ISETP.GE.U32.AND P1, PT, R7, R20, PT ;  /* 0x000000140700720c */ /* 0x000fe20003f26070 */
[----:B------:R-:W-:-:S03]  /*3f10*/  IMAD.MOV.U32 R22, RZ, RZ, R7 ;  /* 0x000000ffff167224 */ /* 0x000fc600078e0007 */
[----:B------:R-:W-:Y:S02]  /*3f20*/  SEL R13, R3, 0x63400000, !P1 ;  /* 0x63400000030d7807 */ /* 0x000fe40004800000 */
[----:B------:R-:W-:Y:S01]  /*3f30*/  DFMA R14, R14, R18, R14 ;  /* 0x000000120e0e722b */ /* 0x000fe2000000000e */
[----:B------:R-:W-:Y:S02]  /*3f40*/  FSETP.GEU.AND P1, PT, |R11|, 1.469367938527859385e-39, PT ;  /* 0x001000000b00780b */ /* 0x000fe40003f2e200 */
[----:B------:R-:W-:-:S11]  /*3f50*/  LOP3.LUT R13, R13, 0x800fffff, R11, 0xf8, !PT ;  /* 0x800fffff0d0d7812 */ /* 0x000fd600078ef80b */
[----:B------:R-:W-:Y:S05]  /*3f60*/  @P1 BRA `(.L_x_139) ;  /* 0x0000000000201947 */ /* 0x000fea0003800000 */
[----:B------:R-:W-:-:S04]  /*3f70*/  LOP3.LUT R18, R9, 0x7ff00000, RZ, 0xc0, !PT ;  /* 0x7ff0000009127812 */ /* 0x000fc800078ec0ff */
[----:B------:R-:W-:Y:S01]  /*3f80*/  ISETP.GE.U32.AND P1, PT, R7, R18, PT ;  /* 0x000000120700720c */ /* 0x000fe20003f26070 */
[----:B------:R-:W-:-:S03]  /*3f90*/  IMAD.MOV.U32 R18, RZ, RZ, RZ ;  /* 0x000000ffff127224 */ /* 0x000fc600078e00ff */
[----:B------:R-:W-:-:S04]  /*3fa0*/  SEL R17, R3, 0x63400000, !P1 ;  /* 0x6340000003117807 */ /* 0x000fc80004800000 */
[----:B------:R-:W-:-:S04]  /*3fb0*/  LOP3.LUT R17, R17, 0x80000000, R11, 0xf8, !PT ;  /* 0x8000000011117812 */ /* 0x000fc800078ef80b */
[----:B------:R-:W-:-:S06]  /*3fc0*/  LOP3.LUT R19, R17, 0x100000, RZ, 0xfc, !PT ;  /* 0x0010000011137812 */ /* 0x000fcc00078efcff */
[----:B------:R-:W-:-:S10]  /*3fd0*/  DFMA R12, R12, 2, -R18 ;  /* 0x400000000c0c782b */ /* 0x000fd40000000812 */
[----:B------:R-:W-:-:S07]  /*3fe0*/  LOP3.LUT R22, R13, 0x7ff00000, RZ, 0xc0, !PT ;  /* 0x7ff000000d167812 */ /* 0x000fce00078ec0ff */
.L_x_139:
[----:B------:R-:W-:Y:S01]  /*3ff0*/  IMAD.MOV.U32 R17, RZ, RZ, R20 ;  /* 0x000000ffff117224 */ /* 0x000fe200078e0014 */
[----:B------:R-:W-:Y:S01]  /*4000*/  @!P0 LOP3.LUT R17, R5, 0x7ff00000, RZ, 0xc0, !PT ;  /* 0x7ff0000005118812 */ /* 0x000fe200078ec0ff */
[----:B------:R-:W-:Y:S01]  /*4010*/  VIADD R23, R22, 0xffffffff ;  /* 0xffffffff16177836 */ /* 0x000fe20000000000 */
[----:B------:R-:W-:-:S03]  /*4020*/  DMUL R18, R14, R12 ;  /* 0x0000000c0e127228 */ /* 0x000fc60000000000 */
[----:B------:R-:W-:Y:S01]  /*4030*/  VIADD R24, R17, 0xffffffff ;  /* 0xffffffff11187836 */ /* 0x000fe20000000000 */
[----:B------:R-:W-:-:S04]  /*4040*/  ISETP.GT.U32.AND P0, PT, R23, 0x7feffffe, PT ;  /* 0x7feffffe1700780c */ /* 0x000fc80003f04070 */
[----:B------:R-:W-:Y:S01]  /*4050*/  ISETP.GT.U32.OR P0, PT, R24, 0x7feffffe, P0 ;  /* 0x7feffffe1800780c */ /* 0x000fe20000704470 */
[----:B------:R-:W-:-:S08]  /*4060*/  DFMA R20, R18, -R4, R12 ;  /* 0x800000041214722b */ /* 0x000fd0000000000c */
[----:B------:R-:W-:-:S04]  /*4070*/  DFMA R14, R14, R20, R18 ;  /* 0x000000140e0e722b */ /* 0x000fc80000000012 */
[----:B------:R-:W-:Y:S07]  /*4080*/  @P0 BRA `(.L_x_140) ;  /* 0x00000000006c0947 */ /* 0x000fee0003800000 */
[----:B------:R-:W-:-:S04]  /*4090*/  LOP3.LUT R18, R9, 0x7ff00000, RZ, 0xc0, !PT ;  /* 0x7ff0000009127812 */ /* 0x000fc800078ec0ff */
[CC--:B------:R-:W-:Y:S02]  /*40a0*/  VIADDMNMX R10, R7.reuse, -R18.reuse, 0xb9600000, !PT ;  /* 0xb9600000070a7446 */ /* 0x0c0fe40007800912 */
[----:B------:R-:W-:Y:S02]  /*40b0*/  ISETP.GE.U32.AND P0, PT, R7, R18, PT ;  /* 0x000000120700720c */ /* 0x000fe40003f06070 */
[----:B------:R-:W-:Y:S02]  /*40c0*/  VIMNMX R10, PT, PT, R10, 0x46a00000, PT ;  /* 0x46a000000a0a7848 */ /* 0x000fe40003fe0100 */
[----:B------:R-:W-:-:S05]  /*40d0*/  SEL R3, R3, 0x63400000, !P0 ;  /* 0x6340000003037807 */ /* 0x000fca0004000000 */
[----:B------:R-:W-:Y:S02]  /*40e0*/  IMAD.IADD R3, R10, 0x1, -R3 ;  /* 0x000000010a037824 */ /* 0x000fe400078e0a03 */
[----:B------:R-:W-:Y:S02]  /*40f0*/  IMAD.MOV.U32 R10, RZ, RZ, RZ ;  /* 0x000000ffff0a7224 */ /* 0x000fe400078e00ff */
[----:B------:R-:W-:-:S06]  /*4100*/  VIADD R11, R3, 0x7fe00000 ;  /* 0x7fe00000030b7836 */ /* 0x000fcc0000000000 */
[----:B------:R-:W-:-:S10]  /*4110*/  DMUL R18, R14, R10 ;  /* 0x0000000a0e127228 */ /* 0x000fd40000000000 */
[----:B------:R-:W-:-:S13]  /*4120*/  FSETP.GTU.AND P0, PT, |R19|, 1.469367938527859385e-39, PT ;  /* 0x001000001300780b */ /* 0x000fda0003f0c200 */
[----:B------:R-:W-:Y:S05]  /*4130*/  @P0 BRA `(.L_x_141) ;  /* 0x0000000000940947 */ /* 0x000fea0003800000 */
[----:B------:R-:W-:Y:S01]  /*4140*/  DFMA R4, R14, -R4, R12 ;  /* 0x800000040e04722b */ /* 0x000fe2000000000c */
[----:B------:R-:W-:-:S09]  /*4150*/  IMAD.MOV.U32 R10, RZ, RZ, RZ ;  /* 0x000000ffff0a7224 */ /* 0x000fd200078e00ff */
[C---:B------:R-:W-:Y:S02]  /*4160*/  FSETP.NEU.AND P0, PT, R5.reuse, RZ, PT ;  /* 0x000000ff0500720b */ /* 0x040fe40003f0d000 */
[----:B------:R-:W-:-:S04]  /*4170*/  LOP3.LUT R9, R5, 0x80000000, R9, 0x48, !PT ;  /* 0x8000000005097812 */ /* 0x000fc800078e4809 */
[----:B------:R-:W-:-:S07]  /*4180*/  LOP3.LUT R11, R9, R11, RZ, 0xfc, !PT ;  /* 0x0000000b090b7212 */ /* 0x000fce00078efcff */
[----:B------:R-:W-:Y:S05]  /*4190*/  @!P0 BRA `(.L_x_141) ;  /* 0x00000000007c8947 */ /* 0x000fea0003800000 */
[----:B------:R-:W-:Y:S01]  /*41a0*/  IMAD.MOV R5, RZ, RZ, -R3 ;  /* 0x000000ffff057224 */ /* 0x000fe200078e0a03 */
[----:B------:R-:W-:Y:S01]  /*41b0*/  DMUL.RP R10, R14, R10 ;  /* 0x0000000a0e0a7228 */ /* 0x000fe20000008000 */
[----:B------:R-:W-:Y:S01]  /*41c0*/  IMAD.MOV.U32 R4, RZ, RZ, RZ ;  /* 0x000000ffff047224 */ /* 0x000fe200078e00ff */
[----:B------:R-:W-:-:S05]  /*41d0*/  IADD3 R3, PT, PT, -R3, -0x43300000, RZ ;  /* 0xbcd0000003037810 */ /* 0x000fca0007ffe1ff */
[----:B------:R-:W-:-:S03]  /*41e0*/  DFMA R4, R18, -R4, R14 ;  /* 0x800000041204722b */ /* 0x000fc6000000000e */
[----:B------:R-:W-:-:S07]  /*41f0*/  LOP3.LUT R9, R11, R9, RZ, 0x3c, !PT ;  /* 0x000000090b097212 */ /* 0x000fce00078e3cff */
[----:B------:R-:W-:-:S04]  /*4200*/  FSETP.NEU.AND P0, PT, |R5|, R3, PT ;  /* 0x000000030500720b */ /* 0x000fc80003f0d200 */
[----:B------:R-:W-:Y:S02]  /*4210*/  FSEL R18, R10, R18, !P0 ;  /* 0x000000120a127208 */ /* 0x000fe40004000000 */
[----:B------:R-:W-:Y:S01]  /*4220*/  FSEL R19, R9, R19, !P0 ;  /* 0x0000001309137208 */ /* 0x000fe20004000000 */
[----:B------:R-:W-:Y:S06]  /*4230*/  BRA `(.L_x_141) ;  /* 0x0000000000547947 */ /* 0x000fec0003800000 */
.L_x_140:
[----:B------:R-:W-:-:S14]  /*4240*/  DSETP.NAN.AND P0, PT, R10, R10, PT ;  /* 0x0000000a0a00722a */ /* 0x000fdc0003f08000 */
[----:B------:R-:W-:Y:S05]  /*4250*/  @P0 BRA `(.L_x_142) ;  /* 0x0000000000440947 */ /* 0x000fea0003800000 */
[----:B------:R-:W-:-:S14]  /*4260*/  DSETP.NAN.AND P0, PT, R8, R8, PT ;  /* 0x000000080800722a */ /* 0x000fdc0003f08000 */
[----:B------:R-:W-:Y:S05]  /*4270*/  @P0 BRA `(.L_x_143) ;  /* 0x0000000000300947 */ /* 0x000fea0003800000 */
[----:B------:R-:W-:Y:S01]  /*4280*/  ISETP.NE.AND P0, PT, R22, R17, PT ;  /* 0x000000111600720c */ /* 0x000fe20003f05270 */
[----:B------:R-:W-:Y:S02]  /*4290*/  IMAD.MOV.U32 R18, RZ, RZ, 0x0 ;  /* 0x00000000ff127424 */ /* 0x000fe400078e00ff */
[----:B------:R-:W-:-:S10]  /*42a0*/  IMAD.MOV.U32 R19, RZ, RZ, -0x80000 ;  /* 0xfff80000ff137424 */ /* 0x000fd400078e00ff */
[----:B------:R-:W-:Y:S05]  /*42b0*/  @!P0 BRA `(.L_x_141) ;  /* 0x0000000000348947 */ /* 0x000fea0003800000 */
[----:B------:R-:W-:Y:S02]  /*42c0*/  ISETP.NE.AND P0, PT, R22, 0x7ff00000, PT ;  /* 0x7ff000001600780c */ /* 0x000fe40003f05270 */
[----:B------:R-:W-:Y:S02]  /*42d0*/  LOP3.LUT R19, R11, 0x80000000, R9, 0x48, !PT ;  /* 0x800000000b137812 */ /* 0x000fe400078e4809 */
[----:B------:R-:W-:-:S13]  /*42e0*/  ISETP.EQ.OR P0, PT, R17, RZ, !P0 ;  /* 0x000000ff1100720c */ /* 0x000fda0004702670 */
[----:B------:R-:W-:Y:S01]  /*42f0*/  @P0 LOP3.LUT R3, R19, 0x7ff00000, RZ, 0xfc, !PT ;  /* 0x7ff0000013030812 */ /* 0x000fe200078efcff */
[----:B------:R-:W-:Y:S02]  /*4300*/  @!P0 IMAD.MOV.U32 R18, RZ, RZ, RZ ;  /* 0x000000ffff128224 */ /* 0x000fe400078e00ff */
[----:B------:R-:W-:Y:S02]  /*4310*/  @P0 IMAD.MOV.U32 R18, RZ, RZ, RZ ;  /* 0x000000ffff120224 */ /* 0x000fe400078e00ff */
[----:B------:R-:W-:Y:S01]  /*4320*/  @P0 IMAD.MOV.U32 R19, RZ, RZ, R3 ;  /* 0x000000ffff130224 */ /* 0x000fe200078e0003 */
[----:B------:R-:W-:Y:S06]  /*4330*/  BRA `(.L_x_141) ;  /* 0x0000000000147947 */ /* 0x000fec0003800000 */
.L_x_143:
[----:B------:R-:W-:Y:S01]  /*4340*/  LOP3.LUT R19, R9, 0x80000, RZ, 0xfc, !PT ;  /* 0x0008000009137812 */ /* 0x000fe200078efcff */
[----:B------:R-:W-:Y:S01]  /*4350*/  IMAD.MOV.U32 R18, RZ, RZ, R8 ;  /* 0x000000ffff127224 */ /* 0x000fe200078e0008 */
[----:B------:R-:W-:Y:S06]  /*4360*/  BRA `(.L_x_141) ;  /* 0x0000000000087947 */ /* 0x000fec0003800000 */
.L_x_142:
[----:B------:R-:W-:Y:S01]  /*4370*/  LOP3.LUT R19, R11, 0x80000, RZ, 0xfc, !PT ;  /* 0x000800000b137812 */ /* 0x000fe200078efcff */
[----:B------:R-:W-:-:S07]  /*4380*/  IMAD.MOV.U32 R18, RZ, RZ, R10 ;  /* 0x000000ffff127224 */ /* 0x000fce00078e000a */
.L_x_141:
[----:B------:R-:W-:Y:S02]  /*4390*/  IMAD.MOV.U32 R17, RZ, RZ, 0x0 ;  /* 0x00000000ff117424 */ /* 0x000fe400078e00ff */
[----:B------:R-:W-:Y:S02]  /*43a0*/  IMAD.MOV.U32 R4, RZ, RZ, R18 ;  /* 0x000000ffff047224 */ /* 0x000fe400078e0012 */
[----:B------:R-:W-:Y:S01]  /*43b0*/  IMAD.MOV.U32 R5, RZ, RZ, R19 ;  /* 0x000000ffff057224 */ /* 0x000fe200078e0013 */
[----:B------:R-:W-:Y:S06]  /*43c0*/  RET.REL.NODEC R16 `(_Z23get_dmap_from_index_mapPfPiS0_S_S_S_S_S_S_S_PsS1_S_) ;  /* 0xffffffbc100c7950 */ /* 0x000fec0003c3ffff */
        .weak           $__internal_1_$__cuda_sm3x_div_rn_noftz_f32_slowpath
        .type           $__internal_1_$__cuda_sm3x_div_rn_noftz_f32_slowpath,@function
        .size           $__internal_1_$__cuda_sm3x_div_rn_noftz_f32_slowpath,(.L_x_209 - $__internal_1_$__cuda_sm3x_div_rn_noftz_f32_slowpath)
$__internal_1_$__cuda_sm3x_div_rn_noftz_f32_slowpath:
[----:B------:R-:W-:Y:S01]  /*43d0*/  SHF.R.U32.HI R17, RZ, 0x17, R10 ;  /* 0x00000017ff117819 */ /* 0x000fe2000001160a */
[----:B------:R-:W-:Y:S01]  /*43e0*/  BSSY.RECONVERGENT B2, `(.L_x_144) ;  /* 0x0000062000027945 */ /* 0x000fe20003800200 */
[----:B------:R-:W-:Y:S02]  /*43f0*/  SHF.R.U32.HI R22, RZ, 0x17, R9 ;  /* 0x00000017ff167819 */ /* 0x000fe40000011609 */
[----:B------:R-:W-:Y:S02]  /*4400*/  LOP3.LUT R17, R17, 0xff, RZ, 0xc0, !PT ;  /* 0x000000ff11117812 */ /* 0x000fe400078ec0ff */
[----:B------:R-:W-:-:S03]  /*4410*/  LOP3.LUT R22, R22, 0xff, RZ, 0xc0, !PT ;  /* 0x000000ff16167812 */ /* 0x000fc600078ec0ff */
[----:B------:R-:W-:Y:S02]  /*4420*/  VIADD R25, R17, 0xffffffff ;  /* 0xffffffff11197836 */ /* 0x000fe40000000000 */
[----:B------:R-:W-:-:S03]  /*4430*/  VIADD R24, R22, 0xffffffff ;  /* 0xffffffff16187836 */ /* 0x000fc60000000000 */
[----:B------:R-:W-:-:S04]  /*4440*/  ISETP.GT.U32.AND P0, PT, R25, 0xfd, PT ;  /* 0x000000fd1900780c */ /* 0x000fc80003f04070 */
[----:B------:R-:W-:-:S13]  /*4450*/  ISETP.GT.U32.OR P0, PT, R24, 0xfd, P0 ;  /* 0x000000fd1800780c */ /* 0x000fda0000704470 */
[----:B------:R-:W-:Y:S01]  /*4460*/  @!P0 IMAD.MOV.U32 R18, RZ, RZ, RZ ;  /* 0x000000ffff128224 */ /* 0x000fe200078e00ff */
[----:B------:R-:W-:Y:S06]  /*4470*/  @!P0 BRA `(.L_x_145) ;  /* 0x00000000005c8947 */ /* 0x000fec0003800000 */
[----:B------:R-:W-:Y:S02]  /*4480*/  FSETP.GTU.FTZ.AND P0, PT, |R9|, +INF , PT ;  /* 0x7f8000000900780b */ /* 0x000fe40003f1c200 */
[----:B------:R-:W-:-:S04]  /*4490*/  FSETP.GTU.FTZ.AND P1, PT, |R10|, +INF , PT ;  /* 0x7f8000000a00780b */ /* 0x000fc80003f3c200 */
[----:B------:R-:W-:-:S13]  /*44a0*/  PLOP3.LUT P0, PT, P0, P1, PT, 0xf8, 0x8f ;  /* 0x00000000008f781c */ /* 0x000fda0000703f70 */
[----:B------:R-:W-:Y:S05]  /*44b0*/  @P0 BRA `(.L_x_146) ;  /* 0x00000004004c0947 */ /* 0x000fea0003800000 */
[----:B------:R-:W-:-:S13]  /*44c0*/  LOP3.LUT P0, RZ, R10, 0x7fffffff, R9, 0xc8, !PT ;  /* 0x7fffffff0aff7812 */ /* 0x000fda000780c809 */
[----:B------:R-:W-:Y:S05]  /*44d0*/  @!P0 BRA `(.L_x_147) ;  /* 0x00000004003c8947 */ /* 0x000fea0003800000 */
[C---:B------:R-:W-:Y:S02]  /*44e0*/  FSETP.NEU.FTZ.AND P0, PT, |R9|.reuse, +INF , PT ;  /* 0x7f8000000900780b */ /* 0x040fe40003f1d200 */
[----:B------:R-:W-:Y:S02]  /*44f0*/  FSETP.NEU.FTZ.AND P2, PT, |R10|, +INF , PT ;  /* 0x7f8000000a00780b */ /* 0x000fe40003f5d200 */
[----:B------:R-:W-:-:S11]  /*4500*/  FSETP.NEU.FTZ.AND P1, PT, |R9|, +INF , PT ;  /* 0x7f8000000900780b */ /* 0x000fd60003f3d200 */
[----:B------:R-:W-:Y:S05]  /*4510*/  @!P2 BRA !P0, `(.L_x_147) ;  /* 0x00000004002ca947 */ /* 0x000fea0004000000 */
[----:B------:R-:W-:-:S04]  /*4520*/  LOP3.LUT P0, RZ, R9, 0x7fffffff, RZ, 0xc0, !PT ;  /* 0x7fffffff09ff7812 */ /* 0x000fc8000780c0ff */
[----:B------:R-:W-:-:S13]  /*4530*/  PLOP3.LUT P0, PT, P2, P0, PT, 0x2f, 0xf2 ;  /* 0x0000000000f2781c */ /* 0x000fda0001700577 */
[----:B------:R-:W-:Y:S05]  /*4540*/  @P0 BRA `(.L_x_148) ;  /* 0x0000000400180947 */ /* 0x000fea0003800000 */
[----:B------:R-:W-:-:S04]  /*4550*/  LOP3.LUT P0, RZ, R10, 0x7fffffff, RZ, 0xc0, !PT ;  /* 0x7fffffff0aff7812 */ /* 0x000fc8000780c0ff */
[----:B------:R-:W-:-:S13]  /*4560*/  PLOP3.LUT P0, PT, P1, P0, PT, 0x2f, 0xf2 ;  /* 0x0000000000f2781c */ /* 0x000fda0000f00577 */
[----:B------:R-:W-:Y:S05]  /*4570*/  @P0 BRA `(.L_x_149) ;  /* 0x0000000400000947 */ /* 0x000fea0003800000 */
[----:B------:R-:W-:Y:S02]  /*4580*/  ISETP.GE.AND P0, PT, R24, RZ, PT ;  /* 0x000000ff1800720c */ /* 0x000fe40003f06270 */
[----:B------:R-:W-:-:S11]  /*4590*/  ISETP.GE.AND P1, PT, R25, RZ, PT ;  /* 0x000000ff1900720c */ /* 0x000fd60003f26270 */
[----:B------:R-:W-:Y:S02]  /*45a0*/  @P0 IMAD.MOV.U32 R18, RZ, RZ, RZ ;  /* 0x000000ffff120224 */ /* 0x000fe400078e00ff */
[----:B------:R-:W-:Y:S01]  /*45b0*/  @!P0 FFMA R9, R9, 1.84467440737095516160e+19, RZ ;  /* 0x5f80000009098823 */ /* 0x000fe200000000ff */
[----:B------:R-:W-:Y:S02]  /*45c0*/  @!P0 IMAD.MOV.U32 R18, RZ, RZ, -0x40 ;  /* 0xffffffc0ff128424 */ /* 0x000fe400078e00ff */
[----:B------:R-:W-:Y:S02]  /*45d0*/  @!P1 FFMA R10, R10, 1.84467440737095516160e+19, RZ ;  /* 0x5f8000000a0a9823 */ /* 0x000fe400000000ff */
[----:B------:R-:W-:-:S07]  /*45e0*/  @!P1 VIADD R18, R18, 0x40 ;  /* 0x0000004012129836 */ /* 0x000fce0000000000 */
.L_x_145:
[----:B------:R-:W-:Y:S01]  /*45f0*/  LEA R25, R17, 0xc0800000, 0x17 ;  /* 0xc080000011197811 */ /* 0x000fe200078eb8ff */
[----:B------:R-:W-:Y:S01]  /*4600*/  VIADD R22, R22, 0xffffff81 ;  /* 0xffffff8116167836 */ /* 0x000fe20000000000 */
[----:B------:R-:W-:Y:S03]  /*4610*/  BSSY.RECONVERGENT B4, `(.L_x_150) ;  /* 0x0000035000047945 */ /* 0x000fe60003800200 */
[----:B------:R-:W-:Y:S01]  /*4620*/  IMAD.IADD R26, R10, 0x1, -R25 ;  /* 0x000000010a1a7824 */ /* 0x000fe200078e0a19 */
[C---:B------:R-:W-:Y:S01]  /*4630*/  IADD3 R29, PT, PT, R22.reuse, 0x7f, -R17 ;  /* 0x0000007f161d7810 */ /* 0x040fe20007ffe811 */
[----:B------:R-:W-:Y:S02]  /*4640*/  IMAD R9, R22, -0x800000, R9 ;  /* 0xff80000016097824 */ /* 0x000fe400078e0209 */
[----:B------:R-:W0:Y:S01]  /*4650*/  MUFU.RCP R25, R26 ;  /* 0x0000001a00197308 */ /* 0x000e220000001000 */
[----:B------:R-:W-:Y:S01]  /*4660*/  FADD.FTZ R24, -R26, -RZ ;  /* 0x800000ff1a187221 */ /* 0x000fe20000010100 */
[----:B------:R-:W-:-:S03]  /*4670*/  IMAD.IADD R18, R29, 0x1, R18 ;  /* 0x000000011d127824 */ /* 0x000fc600078e0212 */
[----:B0-----:R-:W-:-:S04]  /*4680*/  FFMA R10, R25, R24, 1 ;  /* 0x3f800000190a7423 */ /* 0x001fc80000000018 */
[----:B------:R-:W-:-:S04]  /*4690*/  FFMA R10, R25, R10, R25 ;  /* 0x0000000a190a7223 */ /* 0x000fc80000000019 */
[----:B------:R-:W-:-:S04]  /*46a0*/  FFMA R25, R9, R10, RZ ;  /* 0x0000000a09197223 */ /* 0x000fc800000000ff */
[----:B------:R-:W-:-:S04]  /*46b0*/  FFMA R28, R24, R25, R9 ;  /* 0x00000019181c7223 */ /* 0x000fc80000000009 */
[----:B------:R-:W-:-:S04]  /*46c0*/  FFMA R25, R10, R28, R25 ;  /* 0x0000001c0a197223 */ /* 0x000fc80000000019 */
[----:B------:R-:W-:-:S04]  /*46d0*/  FFMA R24, R24, R25, R9 ;  /* 0x0000001918187223 */ /* 0x000fc80000000009 */
[----:B------:R-:W-:-:S05]  /*46e0*/  FFMA R9, R10, R24, R25 ;  /* 0x000000180a097223 */ /* 0x000fca0000000019 */
[----:B------:R-:W-:-:S04]  /*46f0*/  SHF.R.U32.HI R17, RZ, 0x17, R9 ;  /* 0x00000017ff117819 */ /* 0x000fc80000011609 */
[----:B------:R-:W-:-:S05]  /*4700*/  LOP3.LUT R17, R17, 0xff, RZ, 0xc0, !PT ;  /* 0x000000ff11117812 */ /* 0x000fca00078ec0ff */
[----:B------:R-:W-:-:S04]  /*4710*/  IMAD.IADD R17, R17, 0x1, R18 ;  /* 0x0000000111117824 */ /* 0x000fc800078e0212 */
[----:B------:R-:W-:-:S05]  /*4720*/  VIADD R22, R17, 0xffffffff ;  /* 0xffffffff11167836 */ /* 0x000fca0000000000 */
[----:B------:R-:W-:-:S13]  /*4730*/  ISETP.GE.U32.AND P0, PT, R22, 0xfe, PT ;  /* 0x000000fe1600780c */ /* 0x000fda0003f06070 */
[----:B------:R-:W-:Y:S05]  /*4740*/  @!P0 BRA `(.L_x_151) ;  /* 0x0000000000808947 */ /* 0x000fea0003800000 */
[----:B------:R-:W-:-:S13]  /*4750*/  ISETP.GT.AND P0, PT, R17, 0xfe, PT ;  /* 0x000000fe1100780c */ /* 0x000fda0003f04270 */
[----:B------:R-:W-:Y:S05]  /*4760*/  @P0 BRA `(.L_x_152) ;  /* 0x00000000006c0947 */ /* 0x000fea0003800000 */
[----:B------:R-:W-:-:S13]  /*4770*/  ISETP.GE.AND P0, PT, R17, 0x1, PT ;  /* 0x000000011100780c */ /* 0x000fda0003f06270 */
[----:B------:R-:W-:Y:S05]  /*4780*/  @P0 BRA `(.L_x_153) ;  /* 0x0000000000740947 */ /* 0x000fea0003800000 */
[----:B------:R-:W-:Y:S02]  /*4790*/  ISETP.GE.AND P0, PT, R17, -0x18, PT ;  /* 0xffffffe81100780c */ /* 0x000fe40003f06270 */
[----:B------:R-:W-:-:S11]  /*47a0*/  LOP3.LUT R9, R9, 0x80000000, RZ, 0xc0, !PT ;  /* 0x8000000009097812 */ /* 0x000fd600078ec0ff */
[----:B------:R-:W-:Y:S05]  /*47b0*/  @!P0 BRA `(.L_x_153) ;  /* 0x0000000000688947 */ /* 0x000fea0003800000 */
[-C--:B------:R-:W-:Y:S01]  /*47c0*/  FFMA.RZ R18, R10, R24.reuse, R25 ;  /* 0x000000180a127223 */ /* 0x080fe2000000c019 */
[C---:B------:R-:W-:Y:S01]  /*47d0*/  VIADD R29, R17.reuse, 0x20 ;  /* 0x00000020111d7836 */ /* 0x040fe20000000000 */
[C---:B------:R-:W-:Y:S02]  /*47e0*/  ISETP.NE.AND P2, PT, R17.reuse, RZ, PT ;  /* 0x000000ff1100720c */ /* 0x040fe40003f45270 */
[----:B------:R-:W-:Y:S01]  /*47f0*/  ISETP.NE.AND P1, PT, R17, RZ, PT ;  /* 0x000000ff1100720c */ /* 0x000fe20003f25270 */
[----:B------:R-:W-:Y:S01]  /*4800*/  IMAD.MOV R17, RZ, RZ, -R17 ;  /* 0x000000ffff117224 */ /* 0x000fe200078e0a11 */
[----:B------:R-:W-:Y:S01]  /*4810*/  LOP3.LUT R22, R18, 0x7fffff, RZ, 0xc0, !PT ;  /* 0x007fffff12167812 */ /* 0x000fe200078ec0ff */
[CCC-:B------:R-:W-:Y:S01]  /*4820*/  FFMA.RP R18, R10.reuse, R24.reuse, R25.reuse ;  /* 0x000000180a127223 */ /* 0x1c0fe20000008019 */
[----:B------:R-:W-:Y:S02]  /*4830*/  FFMA.RM R25, R10, R24, R25 ;  /* 0x000000180a197223 */ /* 0x000fe40000004019 */
[----:B------:R-:W-:-:S02]  /*4840*/  LOP3.LUT R22, R22, 0x800000, RZ, 0xfc, !PT ;  /* 0x0080000016167812 */ /* 0x000fc400078efcff */
[----:B------:R-:W-:Y:S02]  /*4850*/  SEL R17, R17, RZ, P2 ;  /* 0x000000ff11117207 */ /* 0x000fe40001000000 */
[----:B------:R-:W-:Y:S02]  /*4860*/  SHF.L.U32 R29, R22, R29, RZ ;  /* 0x0000001d161d7219 */ /* 0x000fe400000006ff */
[----:B------:R-:W-:Y:S02]  /*4870*/  FSETP.NEU.FTZ.AND P0, PT, R18, R25, PT ;  /* 0x000000191200720b */ /* 0x000fe40003f1d000 */
[----:B------:R-:W-:Y:S02]  /*4880*/  ISETP.NE.AND P1, PT, R29, RZ, P1 ;  /* 0x000000ff1d00720c */ /* 0x000fe40000f25270 */
[----:B------:R-:W-:Y:S02]  /*4890*/  SHF.R.U32.HI R17, RZ, R17, R22 ;  /* 0x00000011ff117219 */ /* 0x000fe40000011616 */
[----:B------:R-:W-:-:S02]  /*48a0*/  PLOP3.LUT P0, PT, P0, P1, PT, 0xf8, 0x8f ;  /* 0x00000000008f781c */ /* 0x000fc40000703f70 */
[----:B------:R-:W-:Y:S02]  /*48b0*/  SHF.R.U32.HI R25, RZ, 0x1, R17 ;  /* 0x00000001ff197819 */ /* 0x000fe40000011611 */
[----:B------:R-:W-:-:S04]  /*48c0*/  SEL R10, RZ, 0x1, !P0 ;  /* 0x00000001ff0a7807 */ /* 0x000fc80004000000 */
[----:B------:R-:W-:-:S04]  /*48d0*/  LOP3.LUT R10, R10, 0x1, R25, 0xf8, !PT ;  /* 0x000000010a0a7812 */ /* 0x000fc800078ef819 */
[----:B------:R-:W-:-:S05]  /*48e0*/  LOP3.LUT R10, R10, R17, RZ, 0xc0, !PT ;  /* 0x000000110a0a7212 */ /* 0x000fca00078ec0ff */
[----:B------:R-:W-:-:S05]  /*48f0*/  IMAD.IADD R10, R25, 0x1, R10 ;  /* 0x00000001190a7824 */ /* 0x000fca00078e020a */
[----:B------:R-:W-:Y:S01]  /*4900*/  LOP3.LUT R9, R10, R9, RZ, 0xfc, !PT ;  /* 0x000000090a097212 */ /* 0x000fe200078efcff */
[----:B------:R-:W-:Y:S06]  /*4910*/  BRA `(.L_x_153) ;  /* 0x0000000000107947 */ /* 0x000fec0003800000 */
.L_x_152:
[----:B------:R-:W-:-:S04]  /*4920*/  LOP3.LUT R9, R9, 0x80000000, RZ, 0xc0, !PT ;  /* 0x8000000009097812 */ /* 0x000fc800078ec0ff */
[----:B------:R-:W-:Y:S01]  /*4930*/  LOP3.LUT R9, R9, 0x7f800000, RZ, 0xfc, !PT ;  /* 0x7f80000009097812 */ /* 0x000fe200078efcff */
[----:B------:R-:W-:Y:S06]  /*4940*/  BRA `(.L_x_153) ;  /* 0x0000000000047947 */ /* 0x000fec0003800000 */
.L_x_151:
[----:B------:R-:W-:-:S07]  /*4950*/  IMAD R9, R18, 0x800000, R9 ;  /* 0x0080000012097824 */ /* 0x000fce00078e0209 */
.L_x_153:
[----:B------:R-:W-:Y:S05]  /*4960*/  BSYNC.RECONVERGENT B4 ;  /* 0x0000000000047941 */ /* 0x000fea0003800200 */
.L_x_150:
[----:B------:R-:W-:Y:S05]  /*4970*/  BRA `(.L_x_154) ;  /* 0x0000000000207947 */ /* 0x000fea0003800000 */
.L_x_149:
[----:B------:R-:W-:-:S04]  /*4980*/  LOP3.LUT R9, R10, 0x80000000, R9, 0x48, !PT ;  /* 0x800000000a097812 */ /* 0x000fc800078e4809 */
[----:B------:R-:W-:Y:S01]  /*4990*/  LOP3.LUT R9, R9, 0x7f800000, RZ, 0xfc, !PT ;  /* 0x7f80000009097812 */ /* 0x000fe200078efcff */
[----:B------:R-:W-:Y:S06]  /*49a0*/  BRA `(.L_x_154) ;  /* 0x0000000000147947 */ /* 0x000fec0003800000 */
.L_x_148:
[----:B------:R-:W-:Y:S01]  /*49b0*/  LOP3.LUT R9, R10, 0x80000000, R9, 0x48, !PT ;  /* 0x800000000a097812 */ /* 0x000fe200078e4809 */
[----:B------:R-:W-:Y:S06]  /*49c0*/  BRA `(.L_x_154) ;  /* 0x00000000000c7947 */ /* 0x000fec0003800000 */
.L_x_147:
[----:B------:R-:W0:Y:S01]  /*49d0*/  MUFU.RSQ R9, -QNAN ;  /* 0xffc0000000097908 */ /* 0x000e220000001400 */
[----:B------:R-:W-:Y:S05]  /*49e0*/  BRA `(.L_x_154) ;  /* 0x0000000000047947 */ /* 0x000fea0003800000 */
.L_x_146:
[----:B------:R-:W-:-:S07]  /*49f0*/  FADD.FTZ R9, R9, R10 ;  /* 0x0000000a09097221 */ /* 0x000fce0000010000 */
.L_x_154:
[----:B------:R-:W-:Y:S05]  /*4a00*/  BSYNC.RECONVERGENT B2 ;  /* 0x0000000000027941 */ /* 0x000fea0003800200 */
.L_x_144:
[----:B------:R-:W-:-:S04]  /*4a10*/  IMAD.MOV.U32 R17, RZ, RZ, 0x0 ;  /* 0x00000000ff117424 */ /* 0x000fc800078e00ff */
[----:B0-----:R-:W-:Y:S05]  /*4a20*/  RET.REL.NODEC R16 `(_Z23get_dmap_from_index_mapPfPiS0_S_S_S_S_S_S_S_PsS1_S_) ;  /* 0xffffffb410747950 */ /* 0x001fea0003c3ffff */
.L_x_155:
[----:B------:R-:W-:-:S00]  /*4a30*/  BRA `(.L_x_155) ;  /* 0xfffffffc00fc7947 */ /* 0x000fc0000383ffff */
[----:B------:R-:W-:-:S00]  /*4a40*/  NOP ;  /* 0x0000000000007918 */ /* 0x000fc00000000000 */
        /* <DEDUP_REMOVED lines=11> */
.L_x_209:


//--------------------- .text._Z12depth_filterPfS_PiS0_S_S_S0_ --------------------------
	.section	.text._Z12depth_filterPfS_PiS0_S_S_S0_,"ax",@progbits
	.align	128
        .global         _Z12depth_filterPfS_PiS0_S_S_S0_
        .type           _Z12depth_filterPfS_PiS0_S_S_S0_,@function
        .size           _Z12depth_filterPfS_PiS0_S_S_S0_,(.L_x_210 - _Z12depth_filterPfS_PiS0_S_S_S0_)
        .other          _Z12depth_filterPfS_PiS0_S_S_S0_,@"STO_CUDA_ENTRY STV_DEFAULT"
_Z12depth_filterPfS_PiS0_S_S_S0_:
.text._Z12depth_filterPfS_PiS0_S_S_S0_:
[----:B------:R-:W-:Y:S01]  /*0000*/  LDC R1, c[0x0][0x37c] ;  /* 0x0000df00ff017b82 */ /* 0x000fe20000000800 */
[----:B------:R-:W0:Y:S07]  /*0010*/  S2R R21, SR_TID.X ;  /* 0x0000000000157919 */ /* 0x000e2e0000002100 */
[----:B------:R-:W1:Y:S01]  /*0020*/  LDC.64 R2, c[0x0][0x398] ;  /* 0x0000e600ff027b82 */ /* 0x000e620000000a00 */
[----:B------:R-:W1:Y:S07]  /*0030*/  LDCU.64 UR12, c[0x0][0x358] ;  /* 0x00006b00ff0c77ac */ /* 0x000e6e0008000a00 */
[----:B------:R-:W0:Y:S08]  /*0040*/  S2UR UR8, SR_CTAID.X ;  /* 0x00000000000879c3 */ /* 0x000e300000002500 */
[----:B------:R-:W0:Y:S08]  /*0050*/  LDC R0, c[0x0][0x360] ;  /* 0x0000d800ff007b82 */ /* 0x000e300000000800 */
[----:B------:R-:W2:Y:S01]  /*0060*/  LDC.64 R22, c[0x0][0x388] ;  /* 0x0000e200ff167b82 */ /* 0x000ea20000000a00 */
[----:B-1----:R-:W3:Y:S07]  /*0070*/  LDG.E R2, desc[UR12][R2.64] ;  /* 0x0000000c02027981 */ /* 0x002eee000c1e1900 */
[----:B------:R-:W1:Y:S01]  /*0080*/  LDC.64 R4, c[0x0][0x3b0] ;  /* 0x0000ec00ff047b82 */ /* 0x000e620000000a00 */
[----:B0-----:R-:W-:-:S04]  /*0090*/  IMAD R21, R0, UR8, R21 ;  /* 0x0000000800157c24 */ /* 0x001fc8000f8e0215 */
[----:B--2---:R-:W-:-:S06]  /*00a0*/  IMAD.WIDE R22, R21, 0x4, R22 ;  /* 0x0000000415167825 */ /* 0x004fcc00078e0216 */
[----:B------:R-:W2:Y:S04]  /*00b0*/  LDG.E R22, desc[UR12][R22.64] ;  /* 0x0000000c16167981 */ /* 0x000ea8000c1e1900 */
[----:B-1----:R-:W4:Y:S01]  /*00c0*/  LDG.E R4, desc[UR12][R4.64] ;  /* 0x0000000c04047981 */ /* 0x002f22000c1e1900 */
[----:B---3--:R-:W-:-:S13]  /*00d0*/  R2UR UR9, R2 ;  /* 0x00000000020972ca */ /* 0x008fda00000e0000 */
[----:B------:R-:W-:-:S04]  /*00e0*/  UIMAD.WIDE UR4, UR9, 0x51eb851f, URZ ;  /* 0x51eb851f090478a5 */ /* 0x000fc8000f8e02ff */
[----:B------:R-:W-:-:S04]  /*00f0*/  USHF.R.U32.HI UR4, URZ, 0x1f, UR5 ;  /* 0x0000001fff047899 */ /* 0x000fc80008011605 */
[----:B------:R-:W-:Y:S01]  /*0100*/  ULEA.HI.SX32 UR7, UR5, UR4, 0x19 ;  /* 0x0000000405077291 */ /* 0x000fe2000f8fcaff */
[----:B--2---:R-:W-:Y:S02]  /*0110*/  FSETP.NEU.AND P0, PT, R22, RZ, PT ;  /* 0x000000ff1600720b */ /* 0x004fe40003f0d000 */
[----:B----4-:R-:W-:-:S13]  /*0120*/  R2UR UR6, R4 ;  /* 0x00000000040672ca */ /* 0x010fda00000e0000 */
[----:B------:R-:W-:Y:S01]  /*0130*/  UIMAD UR6, UR7, UR7, UR6 ;  /* 0x00000007070672a4 */ /* 0x000fe2000f8e0206 */
[----:B------:R-:W-:Y:S11]  /*0140*/  @!P0 EXIT ;  /* 0x000000000000894d */ /* 0x000ff60003800000 */
[----:B------:R-:W0:Y:S08]  /*0150*/  LDC.64 R2, c[0x0][0x3a8] ;  /* 0x0000ea00ff027b82 */ /* 0x000e300000000a00 */
[----:B------:R-:W1:Y:S01]  /*0160*/  LDC.64 R6, c[0x0][0x3a0] ;  /* 0x0000e800ff067b82 */ /* 0x000e620000000a00 */
[----:B0-----:R-:W2:Y:S04]  /*0170*/  LDG.E R9, desc[UR12][R2.64] ;  /* 0x0000000c02097981 */ /* 0x001ea8000c1e1900 */
[----:B-1----:R-:W3:Y:S03]  /*0180*/  LDG.E R0, desc[UR12][R6.64+0x10] ;  /* 0x0000100c06007981 */ /* 0x002ee6000c1e1900 */
[----:B------:R-:W0:Y:S01]  /*0190*/  LDC.64 R10, c[0x0][0x390] ;  /* 0x0000e400ff0a7b82 */ /* 0x000e220000000a00 */
[----:B------:R-:W4:Y:S01]  /*01a0*/  LDG.E R8, desc[UR12][R6.64] ;  /* 0x0000000c06087981 */ /* 0x000f22000c1e1900 */
[----:B------:R-:W-:Y:S01]  /*01b0*/  UMOV UR10, 0x33333333 ;  /* 0x33333333000a7882 */ /* 0x000fe20000000000 */
[----:B------:R-:W-:Y:S01]  /*01c0*/  UMOV UR11, 0x3ff33333 ;  /* 0x3ff33333000b7882 */ /* 0x000fe20000000000 */
[----:B------:R-:W1:Y:S01]  /*01d0*/  MUFU.RCP R13, R22 ;  /* 0x00000016000d7308 */ /* 0x000e620000001000 */
[----:B------:R-:W5:Y:S04]  /*01e0*/  LDG.E R20, desc[UR12][R6.64+0x8] ;  /* 0x0000080c06147981 */ /* 0x000f68000c1e1900 */
[----:B------:R4:W5:Y:S04]  /*01f0*/  LDG.E R18, desc[UR12][R6.64+0x14] ;  /* 0x0000140c06127981 */ /* 0x000968000c1e1900 */
[----:B0-----:R0:W5:Y:S01]  /*0200*/  LDG.E R19, desc[UR12][R10.64] ;  /* 0x0000000c0a137981 */ /* 0x001162000c1e1900 */
[----:B------:R-:W-:Y:S01]  /*0210*/  USHF.R.U32.HI UR7, URZ, 0x2, UR8 ;  /* 0x00000002ff077899 */ /* 0x000fe20008011608 */
[----:B------:R-:W-:Y:S01]  /*0220*/  BSSY.RECONVERGENT B0, `(.L_x_156) ;  /* 0x0000012000007945 */ /* 0x000fe20003800200 */
[----:B------:R-:W-:Y:S01]  /*0230*/  ULEA.HI.SX32 UR4, UR5, UR4, 0x1c ;  /* 0x0000000405047291 */ /* 0x000fe2000f8fe2ff */
[----:B--2---:R-:W2:Y:S02]  /*0240*/  F2F.F64.F32 R4, R9 ;  /* 0x0000000900047310 */ /* 0x004ea40000201800 */
[----:B--2---:R-:W-:Y:S01]  /*0250*/  DMUL R4, R4, UR10 ;  /* 0x0000000a04047c28 */ /* 0x004fe20008000000 */
[----:B---3--:R-:W-:Y:S01]  /*0260*/  R2UR UR11, R0 ;  /* 0x00000000000b72ca */ /* 0x008fe200000e0000 */
[----:B-1----:R-:W-:Y:S01]  /*0270*/  FFMA R0, -R22, R13, 1 ;  /* 0x3f80000016007423 */ /* 0x002fe2000000010d */
[----:B----4-:R-:W-:-:S03]  /*0280*/  R2UR UR10, R8 ;  /* 0x00000000080a72ca */ /* 0x010fc600000e0000 */
[----:B------:R-:W-:-:S04]  /*0290*/  FFMA R0, R13, R0, R13 ;  /* 0x000000000d007223 */ /* 0x000fc8000000000d */
[----:B------:R-:W1:Y:S04]  /*02a0*/  F2F.F32.F64 R4, R4 ;  /* 0x0000000400047310 */ /* 0x000e680000301000 */
[----:B-1----:R-:W-:-:S04]  /*02b0*/  FMUL R3, R4, UR11 ;  /* 0x0000000b04037c20 */ /* 0x002fc80008400000 */
[----:B------:R-:W1:Y:S01]  /*02c0*/  FCHK P0, R3, R22 ;  /* 0x0000001603007302 */ /* 0x000e620000000000 */
[----:B------:R-:W-:-:S04]  /*02d0*/  FFMA R7, R3, R0, RZ ;  /* 0x0000000003077223 */ /* 0x000fc800000000ff */
[----:B------:R-:W-:-:S04]  /*02e0*/  FFMA R2, -R22, R7, R3 ;  /* 0x0000000716027223 */ /* 0x000fc80000000103 */
[----:B------:R-:W-:Y:S01]  /*02f0*/  FFMA R0, R0, R2, R7 ;  /* 0x0000000200007223 */ /* 0x000fe20000000007 */
[----:B01----:R-:W-:Y:S06]  /*0300*/  @!P0 BRA `(.L_x_157) ;  /* 0x00000000000c8947 */ /* 0x003fec0003800000 */
[----:B------:R-:W-:Y:S01]  /*0310*/  IMAD.MOV.U32 R0, RZ, RZ, R22 ;  /* 0x000000ffff007224 */ /* 0x000fe200078e0016 */
[----:B------:R-:W-:-:S07]  /*0320*/  MOV R24, 0x340 ;  /* 0x0000034000187802 */ /* 0x000fce0000000f00 */
[----:B-----5:R-:W-:Y:S05]  /*0330*/  CALL.REL.NOINC `($__internal_2_$__cuda_sm3x_div_rn_noftz_f32_slowpath) ;  /* 0x0000000800987944 */ /* 0x020fea0003c00000 */
.L_x_157:
[----:B------:R-:W-:Y:S05]  /*0340*/  BSYNC.RECONVERGENT B0 ;  /* 0x0000000000007941 */ /* 0x000fea0003800200 */
.L_x_156:
[----:B------:R-:W0:Y:S01]  /*0350*/  F2I.TRUNC.NTZ R0, R0 ;  /* 0x0000000000007305 */ /* 0x000e22000020f100 */
[----:B------:R-:W-:Y:S01]  /*0360*/  MOV R3, UR7 ;  /* 0x0000000700037c02 */ /* 0x000fe20008000f00 */
[----:B------:R-:W-:Y:S01]  /*0370*/  BSSY.RECONVERGENT B0, `(.L_x_158) ;  /* 0x000009c000007945 */ /* 0x000fe20003800200 */
[----:B------:R-:W-:Y:S01]  /*0380*/  IMAD.MOV.U32 R17, RZ, RZ, RZ ;  /* 0x000000ffff117224 */ /* 0x000fe200078e00ff */
[----:B0-----:R-:W-:-:S05]  /*0390*/  VIMNMX R2, PT, PT, R0, UR4, PT ;  /* 0x0000000400027c48 */ /* 0x001fca000bfe0100 */
[--C-:B------:R-:W-:Y:S01]  /*03a0*/  IMAD.MOV R16, RZ, RZ, -R2.reuse ;  /* 0x000000ffff107224 */ /* 0x100fe200078e0a02 */
[----:B------:R-:W-:-:S04]  /*03b0*/  IADD3 R2, PT, PT, R3, 0x1, R2 ;  /* 0x0000000103027810 */ /* 0x000fc80007ffe002 */
[----:B-----5:R-:W-:Y:S02]  /*03c0*/  VIMNMX R19, PT, PT, R19, R2, PT ;  /* 0x0000000213137248 */ /* 0x020fe40003fe0100 */
[----:B------:R-:W-:-:S04]  /*03d0*/  VIADDMNMX R16, R16, UR7, RZ, !PT ;  /* 0x0000000710107c46 */ /* 0x000fc8000f8001ff */
[----:B------:R-:W-:-:S13]  /*03e0*/  ISETP.GE.U32.AND P0, PT, R16, R19, PT ;  /* 0x000000131000720c */ /* 0x000fda0003f06070 */
[----:B------:R-:W-:Y:S05]  /*03f0*/  @P0 BRA `(.L_x_159) ;  /* 0x00000008004c0947 */ /* 0x000fea0003800000 */
[----:B------:R-:W-:Y:S01]  /*0400*/  IABS R6, UR9 ;  /* 0x0000000900067c13 */ /* 0x000fe20008000000 */
[----:B------:R-:W-:Y:S01]  /*0410*/  BSSY.RECONVERGENT B1, `(.L_x_160) ;  /* 0x0000025000017945 */ /* 0x000fe20003800200 */
[----:B------:R-:W-:Y:S02]  /*0420*/  IABS R7, UR9 ;  /* 0x0000000900077c13 */ /* 0x000fe40008000000 */
[----:B------:R-:W0:Y:S01]  /*0430*/  I2F.RP R0, R6 ;  /* 0x0000000600007306 */ /* 0x000e220000209400 */
[----:B------:R-:W-:Y:S02]  /*0440*/  ISETP.NE.AND P1, PT, RZ, UR9, PT ;  /* 0x00000009ff007c0c */ /* 0x000fe4000bf25270 */
[----:B------:R-:W-:-:S05]  /*0450*/  IMAD.MOV R7, RZ, RZ, -R7 ;  /* 0x000000ffff077224 */ /* 0x000fca00078e0a07 */
[----:B0-----:R-:W0:Y:S02]  /*0460*/  MUFU.RCP R0, R0 ;  /* 0x0000000000007308 */ /* 0x001e240000001000 */
[----:B0-----:R-:W-:Y:S01]  /*0470*/  VIADD R2, R0, 0xffffffe ;  /* 0x0ffffffe00027836 */ /* 0x001fe20000000000 */
[----:B------:R-:W-:-:S05]  /*0480*/  IABS R0, R21 ;  /* 0x0000001500007213 */ /* 0x000fca0000000000 */
[----:B------:R0:W1:Y:S02]  /*0490*/  F2I.FTZ.U32.TRUNC.NTZ R3, R2 ;  /* 0x0000000200037305 */ /* 0x000064000021f000 */
[----:B0-----:R-:W-:Y:S01]  /*04a0*/  IMAD.MOV.U32 R2, RZ, RZ, RZ ;  /* 0x000000ffff027224 */ /* 0x001fe200078e00ff */
[----:B-1----:R-:W-:-:S05]  /*04b0*/  IADD3 R5, PT, PT, RZ, -R3, RZ ;  /* 0x80000003ff057210 */ /* 0x002fca0007ffe0ff */
[----:B------:R-:W-:-:S04]  /*04c0*/  IMAD R5, R5, R6, RZ ;  /* 0x0000000605057224 */ /* 0x000fc800078e02ff */
[----:B------:R-:W-:Y:S01]  /*04d0*/  IMAD.HI.U32 R3, R3, R5, R2 ;  /* 0x0000000503037227 */ /* 0x000fe200078e0002 */
[----:B------:R-:W-:-:S05]  /*04e0*/  MOV R5, R7 ;  /* 0x0000000700057202 */ /* 0x000fca0000000f00 */
[----:B------:R-:W-:-:S04]  /*04f0*/  IMAD.HI.U32 R3, R3, R0, RZ ;  /* 0x0000000003037227 */ /* 0x000fc800078e00ff */
[----:B------:R-:W-:Y:S02]  /*0500*/  IMAD R3, R3, R5, R0 ;  /* 0x0000000503037224 */ /* 0x000fe400078e0200 */
[----:B------:R-:W0:Y:S03]  /*0510*/  MUFU.RCP R5, R22 ;  /* 0x0000001600057308 */ /* 0x000e260000001000 */
[----:B------:R-:W-:-:S13]  /*0520*/  ISETP.GT.U32.AND P0, PT, R6, R3, PT ;  /* 0x000000030600720c */ /* 0x000fda0003f04070 */
[----:B------:R-:W-:Y:S02]  /*0530*/  @!P0 IMAD.IADD R3, R3, 0x1, -R6 ;  /* 0x0000000103038824 */ /* 0x000fe400078e0a06 */
[----:B0-----:R-:W-:Y:S01]  /*0540*/  FFMA R0, -R22, R5, 1 ;  /* 0x3f80000016007423 */ /* 0x001fe20000000105 */
[----:B------:R-:W-:Y:S02]  /*0550*/  ISETP.GE.AND P0, PT, R21, RZ, PT ;  /* 0x000000ff1500720c */ /* 0x000fe40003f06270 */
[----:B------:R-:W-:Y:S01]  /*0560*/  ISETP.GT.U32.AND P2, PT, R6, R3, PT ;  /* 0x000000030600720c */ /* 0x000fe20003f44070 */
[----:B------:R-:W-:Y:S01]  /*0570*/  FFMA R0, R5, R0, R5 ;  /* 0x0000000005007223 */ /* 0x000fe20000000005 */
[----:B------:R-:W-:-:S04]  /*0580*/  FMUL R5, R4, UR10 ;  /* 0x0000000a04057c20 */ /* 0x000fc80008400000 */
[----:B------:R-:W-:-:S04]  /*0590*/  FFMA R7, R0, R5, RZ ;  /* 0x0000000500077223 */ /* 0x000fc800000000ff */
[----:B------:R-:W-:-:S03]  /*05a0*/  FFMA R2, -R22, R7, R5 ;  /* 0x0000000716027223 */ /* 0x000fc60000000105 */
[----:B------:R-:W-:Y:S01]  /*05b0*/  @!P2 IMAD.IADD R3, R3, 0x1, -R6 ;  /* 0x000000010303a824 */ /* 0x000fe200078e0a06 */
[----:B------:R-:W0:Y:S01]  /*05c0*/  FCHK P2, R5, R22 ;  /* 0x0000001605007302 */ /* 0x000e220000040000 */
[----:B------:R-:W-:-:S03]  /*05d0*/  FFMA R0, R0, R2, R7 ;  /* 0x0000000200007223 */ /* 0x000fc60000000007 */
[----:B------:R-:W-:-:S05]  /*05e0*/  MOV R4, R3 ;  /* 0x0000000300047202 */ /* 0x000fca0000000f00 */
[----:B------:R-:W-:Y:S01]  /*05f0*/  @!P0 IMAD.MOV R4, RZ, RZ, -R4 ;  /* 0x000000ffff048224 */ /* 0x000fe200078e0a04 */
[----:B------:R-:W-:Y:S01]  /*0600*/  @!P1 LOP3.LUT R4, RZ, UR9, RZ, 0x33, !PT ;  /* 0x00000009ff049c12 */ /* 0x000fe2000f8e33ff */
[----:B0-----:R-:W-:Y:S06]  /*0610*/  @!P2 BRA `(.L_x_161) ;  /* 0x000000000010a947 */ /* 0x001fec0003800000 */
[----:B------:R-:W-:Y:S01]  /*0620*/  IMAD.MOV.U32 R3, RZ, RZ, R5 ;  /* 0x000000ffff037224 */ /* 0x000fe200078e0005 */
[----:B------:R-:W-:Y:S02]  /*0630*/  MOV R0, R22 ;  /* 0x0000001600007202 */ /* 0x000fe40000000f00 */
[----:B------:R-:W-:-:S07]  /*0640*/  MOV R24, 0x660 ;  /* 0x0000066000187802 */ /* 0x000fce0000000f00 */
[----:B------:R-:W-:Y:S05]  /*0650*/  CALL.REL.NOINC `($__internal_2_$__cuda_sm3x_div_rn_noftz_f32_slowpath) ;  /* 0x0000000400d07944 */ /* 0x000fea0003c00000 */
.L_x_161:
[----:B------:R-:W-:Y:S05]  /*0660*/  BSYNC.RECONVERGENT B1 ;  /* 0x0000000000017941 */ /* 0x000fea0003800200 */
.L_x_160:
[----:B------:R-:W0:Y:S01]  /*0670*/  MUFU.RCP R2, UR11 ;  /* 0x0000000b00027d08 */ /* 0x000e220008001000 */
[----:B------:R-:W-:Y:S01]  /*0680*/  I2FP.F32.U32 R3, UR7 ;  /* 0x0000000700037c45 */ /* 0x000fe20008201000 */
[----:B------:R-:W-:Y:S01]  /*0690*/  IMAD.U32 R5, RZ, RZ, UR11 ;  /* 0x0000000bff057e24 */ /* 0x000fe2000f8e00ff */
[----:B------:R-:W-:Y:S03]  /*06a0*/  BSSY.RECONVERGENT B1, `(.L_x_162) ;  /* 0x0000013000017945 */ /* 0x000fe60003800200 */
[----:B------:R-:W-:Y:S02]  /*06b0*/  FADD R3, -R18, R3 ;  /* 0x0000000312037221 */ /* 0x000fe40000000100 */
[----:B------:R-:W1:Y:S02]  /*06c0*/  F2I.TRUNC.NTZ R0, R0 ;  /* 0x0000000000007305 */ /* 0x000e64000020f100 */
[----:B------:R-:W-:-:S06]  /*06d0*/  FMUL R3, R22, R3 ;  /* 0x0000000316037220 */ /* 0x000fcc0000400000 */
[----:B------:R-:W2:Y:S01]  /*06e0*/  FCHK P0, R3, UR11 ;  /* 0x0000000b03007d02 */ /* 0x000ea20008000000 */
[----:B0-----:R-:W-:-:S04]  /*06f0*/  FFMA R5, R2, -R5, 1 ;  /* 0x3f80000002057423 */ /* 0x001fc80000000805 */
[----:B------:R-:W-:Y:S01]  /*0700*/  FFMA R2, R2, R5, R2 ;  /* 0x0000000502027223 */ /* 0x000fe20000000002 */
[----:B-1----:R-:W-:-:S03]  /*0710*/  VIMNMX R13, PT, PT, R0, UR4, PT ;  /* 0x00000004000d7c48 */ /* 0x002fc6000bfe0100 */
[----:B------:R-:W-:Y:S01]  /*0720*/  FFMA R12, R3, R2, RZ ;  /* 0x00000002030c7223 */ /* 0x000fe200000000ff */
[----:B------:R-:W-:-:S03]  /*0730*/  IADD3 R10, PT, PT, R4, 0x1, R13 ;  /* 0x00000001040a7810 */ /* 0x000fc60007ffe00d */
[----:B------:R-:W-:Y:S01]  /*0740*/  FFMA R5, R12, -UR11, R3 ;  /* 0x8000000b0c057c23 */ /* 0x000fe20008000003 */
[----:B------:R-:W-:Y:S02]  /*0750*/  VIADDMNMX R13, R4, -R13, RZ, !PT ;  /* 0x8000000d040d7246 */ /* 0x000fe400078001ff */
[----:B------:R-:W-:Y:S01]  /*0760*/  VIMNMX R10, PT, PT, R10, UR9, PT ;  /* 0x000000090a0a7c48 */ /* 0x000fe2000bfe0100 */
[----:B------:R-:W-:Y:S01]  /*0770*/  FFMA R12, R2, R5, R12 ;  /* 0x00000005020c7223 */ /* 0x000fe2000000000c */
[----:B--2---:R-:W-:Y:S06]  /*0780*/  @!P0 BRA `(.L_x_163) ;  /* 0x0000000000108947 */ /* 0x004fec0003800000 */
[----:B------:R-:W-:Y:S01]  /*0790*/  IMAD.U32 R0, RZ, RZ, UR11 ;  /* 0x0000000bff007e24 */ /* 0x000fe2000f8e00ff */
[----:B------:R-:W-:-:S07]  /*07a0*/  MOV R24, 0x7c0 ;  /* 0x000007c000187802 */ /* 0x000fce0000000f00 */
[----:B------:R-:W-:Y:S05]  /*07b0*/  CALL.REL.NOINC `($__internal_2_$__cuda_sm3x_div_rn_noftz_f32_slowpath) ;  /* 0x0000000400787944 */ /* 0x000fea0003c00000 */
[----:B------:R-:W-:-:S07]  /*07c0*/  MOV R12, R0 ;  /* 0x00000000000c7202 */ /* 0x000fce0000000f00 */
.L_x_163:
[----:B------:R-:W-:Y:S05]  /*07d0*/  BSYNC.RECONVERGENT B1 ;  /* 0x0000000000017941 */ /* 0x000fea0003800200 */
.L_x_162:
[----:B------:R-:W0:Y:S01]  /*07e0*/  MUFU.RCP R0, UR10 ;  /* 0x0000000a00007d08 */ /* 0x000e220008001000 */
[----:B------:R-:W-:Y:S01]  /*07f0*/  I2FP.F32.S32 R3, R4 ;  /* 0x0000000400037245 */ /* 0x000fe20000201400 */
[----:B------:R-:W-:Y:S01]  /*0800*/  IMAD.U32 R5, RZ, RZ, UR10 ;  /* 0x0000000aff057e24 */ /* 0x000fe2000f8e00ff */
[----:B------:R-:W-:Y:S03]  /*0810*/  BSSY.RECONVERGENT B1, `(.L_x_164) ;  /* 0x000000e000017945 */ /* 0x000fe60003800200 */
[----:B------:R-:W-:-:S04]  /*0820*/  FADD R3, -R20, R3 ;  /* 0x0000000314037221 */ /* 0x000fc80000000100 */
[----:B------:R-:W-:-:S04]  /*0830*/  FMUL R3, R22, R3 ;  /* 0x0000000316037220 */ /* 0x000fc80000400000 */
[----:B------:R-:W1:Y:S01]  /*0840*/  FCHK P0, R3, UR10 ;  /* 0x0000000a03007d02 */ /* 0x000e620008000000 */
[----:B0-----:R-:W-:-:S04]  /*0850*/  FFMA R5, R0, -R5, 1 ;  /* 0x3f80000000057423 */ /* 0x001fc80000000805 */
[----:B------:R-:W-:-:S04]  /*0860*/  FFMA R0, R0, R5, R0 ;  /* 0x0000000500007223 */ /* 0x000fc80000000000 */
[----:B------:R-:W-:-:S04]  /*0870*/  FFMA R11, R3, R0, RZ ;  /* 0x00000000030b7223 */ /* 0x000fc800000000ff */
[----:B------:R-:W-:-:S04]  /*0880*/  FFMA R2, R11, -UR10, R3 ;  /* 0x8000000a0b027c23 */ /* 0x000fc80008000003 */
[----:B------:R-:W-:Y:S01]  /*0890*/  FFMA R11, R0, R2, R11 ;  /* 0x00000002000b7223 */ /* 0x000fe2000000000b */
[----:B-1----:R-:W-:Y:S06]  /*08a0*/  @!P0 BRA `(.L_x_165) ;  /* 0x0000000000108947 */ /* 0x002fec0003800000 */
[----:B------:R-:W-:Y:S01]  /*08b0*/  IMAD.U32 R0, RZ, RZ, UR10 ;  /* 0x0000000aff007e24 */ /* 0x000fe2000f8e00ff */
[----:B------:R-:W-:-:S07]  /*08c0*/  MOV R24, 0x8e0 ;  /* 0x000008e000187802 */ /* 0x000fce0000000f00 */
[----:B------:R-:W-:Y:S05]  /*08d0*/  CALL.REL.NOINC `($__internal_2_$__cuda_sm3x_div_rn_noftz_f32_slowpath) ;  /* 0x0000000400307944 */ /* 0x000fea0003c00000 */
[----:B------:R-:W-:-:S07]  /*08e0*/  MOV R11, R0 ;  /* 0x00000000000b7202 */ /* 0x000fce0000000f00 */
.L_x_165:
[----:B------:R-:W-:Y:S05]  /*08f0*/  BSYNC.RECONVERGENT B1 ;  /* 0x0000000000017941 */ /* 0x000fea0003800200 */
.L_x_164:
[----:B------:R-:W-:Y:S01]  /*0900*/  FMUL R9, R9, R9 ;  /* 0x0000000909097220 */ /* 0x000fe20000400000 */
[----:B------:R-:W-:-:S07]  /*0910*/  IMAD.MOV.U32 R17, RZ, RZ, RZ ;  /* 0x000000ffff117224 */ /* 0x000fce00078e00ff */
.L_x_173:
[----:B------:R-:W-:Y:S01]  /*0920*/  ISETP.GE.U32.AND P0, PT, R13, R10, PT ;  /* 0x0000000a0d00720c */ /* 0x000fe20003f06070 */
[----:B------:R-:W-:-:S12]  /*0930*/  BSSY.RECONVERGENT B1, `(.L_x_166) ;  /* 0x000003c000017945 */ /* 0x000fd80003800200 */
[----:B------:R-:W-:Y:S05]  /*0940*/  @P0 BRA `(.L_x_167) ;  /* 0x0000000000e80947 */ /* 0x000fea0003800000 */
[----:B------:R-:W0:Y:S01]  /*0950*/  LDC.64 R14, c[0x0][0x388] ;  /* 0x0000e200ff0e7b82 */ /* 0x000e220000000a00 */
[----:B------:R-:W-:Y:S01]  /*0960*/  I2FP.F32.U32 R3, R16 ;  /* 0x0000001000037245 */ /* 0x000fe20000201000 */
[----:B------:R-:W-:Y:S02]  /*0970*/  IMAD R8, R16, UR9, RZ ;  /* 0x0000000910087c24 */ /* 0x000fe4000f8e02ff */
[----:B------:R-:W-:Y:S02]  /*0980*/  IMAD.MOV.U32 R7, RZ, RZ, R13 ;  /* 0x000000ffff077224 */ /* 0x000fe400078e000d */
[----:B------:R-:W-:-:S07]  /*0990*/  FADD R6, -R18, R3 ;  /* 0x0000000312067221 */ /* 0x000fce0000000100 */
.L_x_172:
[----:B------:R-:W-:-:S05]  /*09a0*/  IADD3 R3, PT, PT, R8, R7, RZ ;  /* 0x0000000708037210 */ /* 0x000fca0007ffe0ff */
[----:B0-----:R-:W-:-:S05]  /*09b0*/  IMAD.WIDE R2, R3, 0x4, R14 ;  /* 0x0000000403027825 */ /* 0x001fca00078e020e */
[----:B------:R-:W2:Y:S01]  /*09c0*/  LDG.E R5, desc[UR12][R2.64] ;  /* 0x0000000c02057981 */ /* 0x000ea2000c1e1900 */
[----:B------:R-:W0:Y:S01]  /*09d0*/  MUFU.RCP R4, UR10 ;  /* 0x0000000a00047d08 */ /* 0x000e220008001000 */
[----:B------:R-:W-:Y:S01]  /*09e0*/  I2FP.F32.U32 R23, R7 ;  /* 0x0000000700177245 */ /* 0x000fe20000201000 */
[----:B------:R-:W-:Y:S01]  /*09f0*/  IMAD.U32 R25, RZ, RZ, UR10 ;  /* 0x0000000aff197e24 */ /* 0x000fe2000f8e00ff */
[----:B------:R-:W-:Y:S03]  /*0a00*/  BSSY.RECONVERGENT B2, `(.L_x_168) ;  /* 0x000000f000027945 */ /* 0x000fe60003800200 */
[----:B------:R-:W-:Y:S01]  /*0a10*/  FADD R0, -R20, R23 ;  /* 0x0000001714007221 */ /* 0x000fe20000000100 */
[----:B0-----:R-:W-:-:S04]  /*0a20*/  FFMA R23, R4, -R25, 1 ;  /* 0x3f80000004177423 */ /* 0x001fc80000000819 */
[----:B------:R-:W-:Y:S01]  /*0a30*/  FFMA R4, R4, R23, R4 ;  /* 0x0000001704047223 */ /* 0x000fe20000000004 */
[----:B--2---:R-:W-:-:S04]  /*0a40*/  FMUL R24, R5, R0 ;  /* 0x0000000005187220 */ /* 0x004fc80000400000 */
[----:B------:R-:W0:Y:S01]  /*0a50*/  FCHK P0, R24, UR10 ;  /* 0x0000000a18007d02 */ /* 0x000e220008000000 */
[----:B------:R-:W-:-:S04]  /*0a60*/  FFMA R23, R4, R24, RZ ;  /* 0x0000001804177223 */ /* 0x000fc800000000ff */
[----:B------:R-:W-:-:S04]  /*0a70*/  FFMA R0, R23, -UR10, R24 ;  /* 0x8000000a17007c23 */ /* 0x000fc80008000018 */
[----:B------:R-:W-:Y:S01]  /*0a80*/  FFMA R4, R4, R0, R23 ;  /* 0x0000000004047223 */ /* 0x000fe20000000017 */
[----:B0-----:R-:W-:Y:S06]  /*0a90*/  @!P0 BRA `(.L_x_169) ;  /* 0x0000000000148947 */ /* 0x001fec0003800000 */
[----:B------:R-:W-:Y:S01]  /*0aa0*/  IMAD.MOV.U32 R3, RZ, RZ, R24 ;  /* 0x000000ffff037224 */ /* 0x000fe200078e0018 */
[----:B------:R-:W-:Y:S02]  /*0ab0*/  MOV R0, UR10 ;  /* 0x0000000a00007c02 */ /* 0x000fe40008000f00 */
[----:B------:R-:W-:-:S07]  /*0ac0*/  MOV R24, 0xae0 ;  /* 0x00000ae000187802 */ /* 0x000fce0000000f00 */
[----:B------:R-:W-:Y:S05]  /*0ad0*/  CALL.REL.NOINC `($__internal_2_$__cuda_sm3x_div_rn_noftz_f32_slowpath) ;  /* 0x0000000000b07944 */ /* 0x000fea0003c00000 */
[----:B------:R-:W-:-:S07]  /*0ae0*/  IMAD.MOV.U32 R4, RZ, RZ, R0 ;  /* 0x000000ffff047224 */ /* 0x000fce00078e0000 */
.L_x_169:
[----:B------:R-:W-:Y:S05]  /*0af0*/  BSYNC.RECONVERGENT B2 ;  /* 0x0000000000027941 */ /* 0x000fea0003800200 */
.L_x_168:
[----:B------:R-:W0:Y:S01]  /*0b00*/  MUFU.RCP R0, UR11 ;  /* 0x0000000b00007d08 */ /* 0x000e220008001000 */
[----:B------:R-:W-:Y:S01]  /*0b10*/  FMUL R24, R6, R5 ;  /* 0x0000000506187220 */ /* 0x000fe20000400000 */
[----:B------:R-:W-:Y:S01]  /*0b20*/  IMAD.U32 R3, RZ, RZ, UR11 ;  /* 0x0000000bff037e24 */ /* 0x000fe2000f8e00ff */
[----:B------:R-:W-:Y:S05]  /*0b30*/  BSSY.RECONVERGENT B2, `(.L_x_170) ;  /* 0x000000d000027945 */ /* 0x000fea0003800200 */
[----:B------:R-:W1:Y:S01]  /*0b40*/  FCHK P0, R24, UR11 ;  /* 0x0000000b18007d02 */ /* 0x000e620008000000 */
[----:B0-----:R-:W-:-:S04]  /*0b50*/  FFMA R3, R0, -R3, 1 ;  /* 0x3f80000000037423 */ /* 0x001fc80000000803 */
[----:B------:R-:W-:-:S04]  /*0b60*/  FFMA R0, R0, R3, R0 ;  /* 0x0000000300007223 */ /* 0x000fc80000000000 */
[----:B------:R-:W-:-:S04]  /*0b70*/  FFMA R3, R0, R24, RZ ;  /* 0x0000001800037223 */ /* 0x000fc800000000ff */
[----:B------:R-:W-:-:S04]  /*0b80*/  FFMA R2, R3, -UR11, R24 ;  /* 0x8000000b03027c23 */ /* 0x000fc80008000018 */
[----:B------:R-:W-:Y:S01]  /*0b90*/  FFMA R3, R0, R2, R3 ;  /* 0x0000000200037223 */ /* 0x000fe20000000003 */
[----:B-1----:R-:W-:Y:S06]  /*0ba0*/  @!P0 BRA `(.L_x_171) ;  /* 0x0000000000148947 */ /* 0x002fec0003800000 */
[----:B------:R-:W-:Y:S01]  /*0bb0*/  MOV R3, R24 ;  /* 0x0000001800037202 */ /* 0x000fe20000000f00 */
[----:B------:R-:W-:Y:S01]  /*0bc0*/  IMAD.U32 R0, RZ, RZ, UR11 ;  /* 0x0000000bff007e24 */ /* 0x000fe2000f8e00ff */
[----:B------:R-:W-:-:S07]  /*0bd0*/  MOV R24, 0xbf0 ;  /* 0x00000bf000187802 */ /* 0x000fce0000000f00 */
[----:B------:R-:W-:Y:S05]  /*0be0*/  CALL.REL.NOINC `($__internal_2_$__cuda_sm3x_div_rn_noftz_f32_slowpath) ;  /* 0x00000000006c7944 */ /* 0x000fea0003c00000 */
[----:B------:R-:W-:-:S07]  /*0bf0*/  IMAD.MOV.U32 R3, RZ, RZ, R0 ;  /* 0x000000ffff037224 */ /* 0x000fce00078e0000 */
.L_x_171:
[----:B------:R-:W-:Y:S05]  /*0c00*/  BSYNC.RECONVERGENT B2 ;  /* 0x0000000000027941 */ /* 0x000fea0003800200 */
.L_x_170:
[----:B------:R-:W-:Y:S01]  /*0c10*/  FADD R3, R3, -R12 ;  /* 0x8000000c03037221 */ /* 0x000fe20000000000 */
[----:B------:R-:W-:Y:S01]  /*0c20*/  FADD R4, R4, -R11 ;  /* 0x8000000b04047221 */ /* 0x000fe20000000000 */
[----:B------:R-:W-:Y:S01]  /*0c30*/  FADD R0, R22, -R5 ;  /* 0x8000000516007221 */ /* 0x000fe20000000000 */
[----:B------:R-:W-:Y:S02]  /*0c40*/  VIADD R7, R7, 0x1 ;  /* 0x0000000107077836 */ /* 0x000fe40000000000 */
[----:B------:R-:W-:-:S04]  /*0c50*/  FMUL R3, R3, R3 ;  /* 0x0000000303037220 */ /* 0x000fc80000400000 */
[----:B------:R-:W-:-:S04]  /*0c60*/  FFMA R3, R4, R4, R3 ;  /* 0x0000000404037223 */ /* 0x000fc80000000003 */
[----:B------:R-:W-:-:S05]  /*0c70*/  FFMA R0, R0, R0, R3 ;  /* 0x0000000000007223 */ /* 0x000fca0000000003 */
[----:B------:R-:W-:Y:S02]  /*0c80*/  FSETP.GEU.AND P0, PT, R0, R9, PT ;  /* 0x000000090000720b */ /* 0x000fe40003f0e000 */
[----:B------:R-:W-:-:S11]  /*0c90*/  IADD3 R0, PT, PT, R17, 0x1, RZ ;  /* 0x0000000111007810 */ /* 0x000fd60007ffe0ff */
[----:B------:R-:W-:Y:S01]  /*0ca0*/  @P0 IMAD.MOV R0, RZ, RZ, R17 ;  /* 0x000000ffff000224 */ /* 0x000fe200078e0211 */
[----:B------:R-:W-:-:S04]  /*0cb0*/  ISETP.GE.U32.AND P0, PT, R7, R10, PT ;  /* 0x0000000a0700720c */ /* 0x000fc80003f06070 */
[----:B------:R-:W-:Y:S02]  /*0cc0*/  ISETP.LE.AND P1, PT, R0, UR6, PT ;  /* 0x0000000600007c0c */ /* 0x000fe4000bf23270 */
[----:B------:R-:W-:-:S11]  /*0cd0*/  MOV R17, R0 ;  /* 0x0000000000117202 */ /* 0x000fd60000000f00 */
[----:B------:R-:W-:Y:S05]  /*0ce0*/  @!P0 BRA P1, `(.L_x_172) ;  /* 0xfffffffc002c8947 */ /* 0x000fea000083ffff */
.L_x_167:
[----:B------:R-:W-:Y:S05]  /*0cf0*/  BSYNC.RECONVERGENT B1 ;  /* 0x0000000000017941 */ /* 0x000fea0003800200 */
.L_x_166:
[----:B------:R-:W-:-:S05]  /*0d00*/  VIADD R16, R16, 0x1 ;  /* 0x0000000110107836 */ /* 0x000fca0000000000 */
[----:B------:R-:W-:-:S13]  /*0d10*/  ISETP.NE.AND P0, PT, R16, R19, PT ;  /* 0x000000131000720c */ /* 0x000fda0003f05270 */
[----:B------:R-:W-:Y:S05]  /*0d20*/  @P0 BRA `(.L_x_173) ;  /* 0xfffffff800fc0947 */ /* 0x000fea000383ffff */
.L_x_159:
[----:B------:R-:W-:Y:S05]  /*0d30*/  BSYNC.RECONVERGENT B0 ;  /* 0x0000000000007941 */ /* 0x000fea0003800200 */
.L_x_158:
[----:B------:R-:W-:-:S13]  /*0d40*/  ISETP.GT.AND P0, PT, R17, UR6, PT ;  /* 0x0000000611007c0c */ /* 0x000fda000bf04270 */
[----:B------:R-:W-:Y:S05]  /*0d50*/  @P0 EXIT ;  /* 0x000000000000094d */ /* 0x000fea0003800000 */
[----:B------:R-:W0:Y:S02]  /*0d60*/  LDC.64 R2, c[0x0][0x380] ;  /* 0x0000e000ff027b82 */ /* 0x000e240000000a00 */
[----:B0-----:R-:W-:-:S05]  /*0d70*/  IMAD.WIDE R2, R21, 0x4, R2 ;  /* 0x0000000415027825 */ /* 0x001fca00078e0202 */
[----:B------:R-:W-:Y:S01]  /*0d80*/  STG.E desc[UR12][R2.64], RZ ;  /* 0x000000ff02007986 */ /* 0x000fe2000c10190c */
[----:B------:R-:W-:Y:S05]  /*0d90*/  EXIT ;  /* 0x000000000000794d */ /* 0x000fea0003800000 */
        .weak           $__internal_2_$__cuda_sm3x_div_rn_noftz_f32_slowpath
        .type           $__internal_2_$__cuda_sm3x_div_rn_noftz_f32_slowpath,@function
        .size           $__internal_2_$__cuda_sm3x_div_rn_noftz_f32_slowpath,(.L_x_210 - $__internal_2_$__cuda_sm3x_div_rn_noftz_f32_slowpath)
$__internal_2_$__cuda_sm3x_div_rn_noftz_f32_slowpath:
[----:B------:R-:W-:Y:S01]  /*0da0*/  SHF.R.U32.HI R2, RZ, 0x17, R0 ;  /* 0x00000017ff027819 */ /* 0x000fe20000011600 */
[----:B------:R-:W-:Y:S01]  /*0db0*/  BSSY.RECONVERGENT B3, `(.L_x_174) ;  /* 0x0000062000037945 */ /* 0x000fe20003800200 */
[----:B------:R-:W-:Y:S02]  /*0dc0*/  SHF.R.U32.HI R25, RZ, 0x17, R3 ;  /* 0x00000017ff197819 */ /* 0x000fe40000011603 */
[----:B------:R-:W-:Y:S02]  /*0dd0*/  LOP3.LUT R2, R2, 0xff, RZ, 0xc0, !PT ;  /* 0x000000ff02027812 */ /* 0x000fe400078ec0ff */
[----:B------:R-:W-:-:S03]  /*0de0*/  LOP3.LUT R25, R25, 0xff, RZ, 0xc0, !PT ;  /* 0x000000ff19197812 */ /* 0x000fc600078ec0ff */
[----:B------:R-:W-:Y:S01]  /*0df0*/  VIADD R26, R2, 0xffffffff ;  /* 0xffffffff021a7836 */ /* 0x000fe20000000000 */
[----:B------:R-:W-:-:S04]  /*0e00*/  IADD3 R27, PT, PT, R25, -0x1, RZ ;  /* 0xffffffff191b7810 */ /* 0x000fc80007ffe0ff */
        /* <DEDUP_REMOVED lines=22> */
[----:B------:R-:W-:Y:S01]  /*0f70*/  @P0 MOV R23, RZ ;  /* 0x000000ff00170202 */ /* 0x000fe20000000f00 */
[----:B------:R-:W-:Y:S02]  /*0f80*/  @!P0 IMAD.MOV.U32 R23, RZ, RZ, -0x40 ;  /* 0xffffffc0ff178424 */ /* 0x000fe400078e00ff */
[----:B------:R-:W-:Y:S01]  /*0f90*/  @!P0 FFMA R3, R3, 1.84467440737095516160e+19, RZ ;  /* 0x5f80000003038823 */ /* 0x000fe200000000ff */
[----:B------:R-:W-:Y:S02]  /*0fa0*/  @!P1 FFMA R0, R0, 1.84467440737095516160e+19, RZ ;  /* 0x5f80000000009823 */ /* 0x000fe400000000ff */
[----:B------:R-:W-:-:S07]  /*0fb0*/  @!P1 IADD3 R23, PT, PT, R23, 0x40, RZ ;  /* 0x0000004017179810 */ /* 0x000fce0007ffe0ff */
.L_x_175:
[----:B------:R-:W-:Y:S01]  /*0fc0*/  LEA R29, R2, 0xc0800000, 0x17 ;  /* 0xc0800000021d7811 */ /* 0x000fe200078eb8ff */
[----:B------:R-:W-:Y:S01]  /*0fd0*/  BSSY.RECONVERGENT B4, `(.L_x_180) ;  /* 0x0000036000047945 */ /* 0x000fe20003800200 */
[----:B------:R-:W-:-:S03]  /*0fe0*/  IADD3 R26, PT, PT, R25, -0x7f, RZ ;  /* 0xffffff81191a7810 */ /* 0x000fc60007ffe0ff */
[----:B------:R-:W-:-:S04]  /*0ff0*/  IMAD.IADD R29, R0, 0x1, -R29 ;  /* 0x00000001001d7824 */ /* 0x000fc800078e0a1d */
[----:B------:R-:W0:Y:S01]  /*1000*/  MUFU.RCP R0, R29 ;  /* 0x0000001d00007308 */ /* 0x000e220000001000 */
[----:B------:R-:W-:-:S04]  /*1010*/  FADD.FTZ R27, -R29, -RZ ;  /* 0x800000ff1d1b7221 */ /* 0x000fc80000010100 */
[----:B0-----:R-:W-:-:S04]  /*1020*/  FFMA R25, R0, R27, 1 ;  /* 0x3f80000000197423 */ /* 0x001fc8000000001b */
[----:B------:R-:W-:Y:S01]  /*1030*/  FFMA R25, R0, R25, R0 ;  /* 0x0000001900197223 */ /* 0x000fe20000000000 */
[C---:B------:R-:W-:Y:S01]  /*1040*/  IMAD R0, R26.reuse, -0x800000, R3 ;  /* 0xff8000001a007824 */ /* 0x040fe200078e0203 */
[----:B------:R-:W-:-:S03]  /*1050*/  IADD3 R26, PT, PT, R26, 0x7f, -R2 ;  /* 0x0000007f1a1a7810 */ /* 0x000fc60007ffe802 */
[----:B------:R-:W-:Y:S02]  /*1060*/  FFMA R28, R0, R25, RZ ;  /* 0x00000019001c7223 */ /* 0x000fe400000000ff */
[----:B------:R-:W-:Y:S02]  /*1070*/  IMAD.IADD R23, R26, 0x1, R23 ;  /* 0x000000011a177824 */ /* 0x000fe400078e0217 */
[----:B------:R-:W-:-:S04]  /*1080*/  FFMA R2, R27, R28, R0 ;  /* 0x0000001c1b027223 */ /* 0x000fc80000000000 */
[----:B------:R-:W-:-:S04]  /*1090*/  FFMA R2, R25, R2, R28 ;  /* 0x0000000219027223 */ /* 0x000fc8000000001c */
[----:B------:R-:W-:-:S04]  /*10a0*/  FFMA R27, R27, R2, R0 ;  /* 0x000000021b1b7223 */ /* 0x000fc80000000000 */
[----:B------:R-:W-:-:S05]  /*10b0*/  FFMA R0, R25, R27, R2 ;  /* 0x0000001b19007223 */ /* 0x000fca0000000002 */
[----:B------:R-:W-:-:S04]  /*10c0*/  SHF.R.U32.HI R26, RZ, 0x17, R0 ;  /* 0x00000017ff1a7819 */ /* 0x000fc80000011600 */
[----:B------:R-:W-:-:S04]  /*10d0*/  LOP3.LUT R26, R26, 0xff, RZ, 0xc0, !PT ;  /* 0x000000ff1a1a7812 */ /* 0x000fc800078ec0ff */
[----:B------:R-:W-:-:S05]  /*10e0*/  IADD3 R3, PT, PT, R26, R23, RZ ;  /* 0x000000171a037210 */ /* 0x000fca0007ffe0ff */
        /* <DEDUP_REMOVED lines=10> */
[CCC-:B------:R-:W-:Y:S01]  /*1190*/  FFMA.RZ R23, R25.reuse, R27.reuse, R2.reuse ;  /* 0x0000001b19177223 */ /* 0x1c0fe2000000c002 */
[CCC-:B------:R-:W-:Y:S01]  /*11a0*/  FFMA.RP R26, R25.reuse, R27.reuse, R2.reuse ;  /* 0x0000001b191a7223 */ /* 0x1c0fe20000008002 */
[----:B------:R-:W-:Y:S01]  /*11b0*/  FFMA.RM R25, R25, R27, R2 ;  /* 0x0000001b19197223 */ /* 0x000fe20000004002 */
[----:B------:R-:W-:Y:S02]  /*11c0*/  IADD3 R2, PT, PT, R3, 0x20, RZ ;  /* 0x0000002003027810 */ /* 0x000fe40007ffe0ff */
[----:B------:R-:W-:Y:S02]  /*11d0*/  LOP3.LUT R23, R23, 0x7fffff, RZ, 0xc0, !PT ;  /* 0x007fffff17177812 */ /* 0x000fe400078ec0ff */
[----:B------:R-:W-:Y:S02]  /*11e0*/  ISETP.NE.AND P2, PT, R3, RZ, PT ;  /* 0x000000ff0300720c */ /* 0x000fe40003f45270 */
[----:B------:R-:W-:Y:S02]  /*11f0*/  LOP3.LUT R23, R23, 0x800000, RZ, 0xfc, !PT ;  /* 0x0080000017177812 */ /* 0x000fe400078efcff */
[----:B------:R-:W-:Y:S01]  /*1200*/  ISETP.NE.AND P1, PT, R3, RZ, PT ;  /* 0x000000ff0300720c */ /* 0x000fe20003f25270 */
[----:B------:R-:W-:Y:S01]  /*1210*/  IMAD.MOV R3, RZ, RZ, -R3 ;  /* 0x000000ffff037224 */ /* 0x000fe200078e0a03 */
[----:B------:R-:W-:-:S02]  /*1220*/  SHF.L.U32 R2, R23, R2, RZ ;  /* 0x0000000217027219 */ /* 0x000fc400000006ff */
[----:B------:R-:W-:Y:S02]  /*1230*/  FSETP.NEU.FTZ.AND P0, PT, R26, R25, PT ;  /* 0x000000191a00720b */ /* 0x000fe40003f1d000 */
[----:B------:R-:W-:Y:S02]  /*1240*/  SEL R26, R3, RZ, P2 ;  /* 0x000000ff031a7207 */ /* 0x000fe40001000000 */
[----:B------:R-:W-:Y:S02]  /*1250*/  ISETP.NE.AND P1, PT, R2, RZ, P1 ;  /* 0x000000ff0200720c */ /* 0x000fe40000f25270 */
[----:B------:R-:W-:Y:S02]  /*1260*/  SHF.R.U32.HI R26, RZ, R26, R23 ;  /* 0x0000001aff1a7219 */ /* 0x000fe40000011617 */
[----:B------:R-:W-:Y:S02]  /*1270*/  PLOP3.LUT P0, PT, P0, P1, PT, 0xf8, 0x8f ;  /* 0x00000000008f781c */ /* 0x000fe40000703f70 */
[----:B------:R-:W-:-:S02]  /*1280*/  SHF.R.U32.HI R2, RZ, 0x1, R26 ;  /* 0x00000001ff027819 */ /* 0x000fc4000001161a */
[----:B------:R-:W-:-:S04]  /*1290*/  SEL R3, RZ, 0x1, !P0 ;  /* 0x00000001ff037807 */ /* 0x000fc80004000000 */
[----:B------:R-:W-:-:S04]  /*12a0*/  LOP3.LUT R3, R3, 0x1, R2, 0xf8, !PT ;  /* 0x0000000103037812 */ /* 0x000fc800078ef802 */
[----:B------:R-:W-:-:S04]  /*12b0*/  LOP3.LUT R3, R3, R26, RZ, 0xc0, !PT ;  /* 0x0000001a03037212 */ /* 0x000fc800078ec0ff */
[----:B------:R-:W-:-:S04]  /*12c0*/  IADD3 R3, PT, PT, R2, R3, RZ ;  /* 0x0000000302037210 */ /* 0x000fc80007ffe0ff */
[----:B------:R-:W-:Y:S01]  /*12d0*/  LOP3.LUT R0, R3, R0, RZ, 0xfc, !PT ;  /* 0x0000000003007212 */ /* 0x000fe200078efcff */
[----:B------:R-:W-:Y:S06]  /*12e0*/  BRA `(.L_x_183) ;  /* 0x0000000000107947 */ /* 0x000fec0003800000 */
.L_x_182:
[----:B------:R-:W-:-:S04]  /*12f0*/  LOP3.LUT R0, R0, 0x80000000, RZ, 0xc0, !PT ;  /* 0x8000000000007812 */ /* 0x000fc800078ec0ff */
[----:B------:R-:W-:Y:S01]  /*1300*/  LOP3.LUT R0, R0, 0x7f800000, RZ, 0xfc, !PT ;  /* 0x7f80000000007812 */ /* 0x000fe200078efcff */
[----:B------:R-:W-:Y:S06]  /*1310*/  BRA `(.L_x_183) ;  /* 0x0000000000047947 */ /* 0x000fec0003800000 */
.L_x_181:
[----:B------:R-:W-:-:S07]  /*1320*/  IMAD R0, R23, 0x800000, R0 ;  /* 0x0080000017007824 */ /* 0x000fce00078e0200 */
.L_x_183:
[----:B------:R-:W-:Y:S05]  /*1330*/  BSYNC.RECONVERGENT B4 ;  /* 0x0000000000047941 */ /* 0x000fea0003800200 */
.L_x_180:
[----:B------:R-:W-:Y:S05]  /*1340*/  BRA `(.L_x_184) ;  /* 0x0000000000207947 */ /* 0x000fea0003800000 */
.L_x_179:
[----:B------:R-:W-:-:S04]  /*1350*/  LOP3.LUT R0, R0, 0x80000000, R3, 0x48, !PT ;  /* 0x8000000000007812 */ /* 0x000fc800078e4803 */
[----:B------:R-:W-:Y:S01]  /*1360*/  LOP3.LUT R0, R0, 0x7f800000, RZ, 0xfc, !PT ;  /* 0x7f80000000007812 */ /* 0x000fe200078efcff */
[----:B------:R-:W-:Y:S06]  /*1370*/  BRA `(.L_x_184) ;  /* 0x0000000000147947 */ /* 0x000fec0003800000 */
.L_x_178:
[----:B------:R-:W-:Y:S01]  /*1380*/  LOP3.LUT R0, R0, 0x80000000, R3, 0x48, !PT ;  /* 0x8000000000007812 */ /* 0x000fe200078e4803 */
[----:B------:R-:W-:Y:S06]  /*1390*/  BRA `(.L_x_184) ;  /* 0x00000000000c7947 */ /* 0x000fec0003800000 */
.L_x_177:
[----:B------:R-:W0:Y:S01]  /*13a0*/  MUFU.RSQ R0, -QNAN ;  /* 0xffc0000000007908 */ /* 0x000e220000001400 */
[----:B------:R-:W-:Y:S05]  /*13b0*/  BRA `(.L_x_184) ;  /* 0x0000000000047947 */ /* 0x000fea0003800000 */
.L_x_176:
[----:B------:R-:W-:-:S07]  /*13c0*/  FADD.FTZ R0, R3, R0 ;  /* 0x0000000003007221 */ /* 0x000fce0000010000 */
.L_x_184:
[----:B------:R-:W-:Y:S05]  /*13d0*/  BSYNC.RECONVERGENT B3 ;  /* 0x0000000000037941 */ /* 0x000fea0003800200 */
.L_x_174:
[----:B------:R-:W-:-:S04]  /*13e0*/  HFMA2 R25, -RZ, RZ, 0, 0 ;  /* 0x00000000ff197431 */ /* 0x000fc800000001ff */
[----:B0-----:R-:W-:Y:S05]  /*13f0*/  RET.REL.NODEC R24 `(_Z12depth_filterPfS_PiS0_S_S_S0_) ;  /* 0xffffffec18007950 */ /* 0x001fea0003c3ffff */
.L_x_185:
        /* <DEDUP_REMOVED lines=16> */
.L_x_210:


//--------------------- .text._Z18phase_shift_decodePhPiS0_PfPsS0_ --------------------------
	.section	.text._Z18phase_shift_decodePhPiS0_PfPsS0_,"ax",@progbits
	.align	128
        .global         _Z18phase_shift_decodePhPiS0_PfPsS0_
        .type           _Z18phase_shift_decodePhPiS0_PfPsS0_,@function
        .size           _Z18phase_shift_decodePhPiS0_PfPsS0_,(.L_x_211 - _Z18phase_shift_decodePhPiS0_PfPsS0_)
        .other          _Z18phase_shift_decodePhPiS0_PfPsS0_,@"STO_CUDA_ENTRY STV_DEFAULT"
_Z18phase_shift_decodePhPiS0_PfPsS0_:
.text._Z18phase_shift_decodePhPiS0_PfPsS0_:
[----:B------:R-:W-:Y:S01]  /*0000*/  LDC R1, c[0x0][0x37c] ;  /* 0x0000df00ff017b82 */ /* 0x000fe20000000800 */
[----:B------:R-:W0:Y:S07]  /*0010*/  S2R R2, SR_TID.X ;  /* 0x0000000000027919 */ /* 0x000e2e0000002100 */
[----:B------:R-:W0:Y:S01]  /*0020*/  S2UR UR6, SR_CTAID.X ;  /* 0x00000000000679c3 */ /* 0x000e220000002500 */
[----:B------:R-:W1:Y:S07]  /*0030*/  LDCU.64 UR4, c[0x0][0x358] ;  /* 0x00006b00ff0477ac */ /* 0x000e6e0008000a00 */
[----:B------:R-:W0:Y:S08]  /*0040*/  LDC R3, c[0x0][0x360] ;  /* 0x0000d800ff037b82 */ /* 0x000e300000000800 */
[----:B------:R-:W2:Y:S01]  /*0050*/  LDC.64 R4, c[0x0][0x3a0] ;  /* 0x0000e800ff047b82 */ /* 0x000ea20000000a00 */
[----:B0-----:R-:W-:-:S04]  /*0060*/  IMAD R2, R3, UR6, R2 ;  /* 0x0000000603027c24 */ /* 0x001fc8000f8e0202 */
[----:B--2---:R-:W-:-:S05]  /*0070*/  IMAD.WIDE R4, R2, 0x2, R4 ;  /* 0x0000000202047825 */ /* 0x004fca00078e0204 */
[----:B-1----:R-:W2:Y:S02]  /*0080*/  LDG.E.U16 R6, desc[UR4][R4.64] ;  /* 0x0000000404067981 */ /* 0x002ea4000c1e1500 */
[----:B--2---:R-:W-:-:S04]  /*0090*/  PRMT R0, R6, 0x9910, RZ ;  /* 0x0000991006007816 */ /* 0x004fc800000000ff */
[----:B------:R-:W-:-:S13]  /*00a0*/  ISETP.NE.AND P0, PT, R0, -0x1, PT ;  /* 0xffffffff0000780c */ /* 0x000fda0003f05270 */
[----:B------:R-:W0:Y:S01]  /*00b0*/  @!P0 LDC.64 R8, c[0x0][0x398] ;  /* 0x0000e600ff088b82 */ /* 0x000e220000000a00 */
[----:B------:R-:W-:Y:S02]  /*00c0*/  @!P0 IMAD.MOV.U32 R3, RZ, RZ, 0x7fc00000 ;  /* 0x7fc00000ff038424 */ /* 0x000fe400078e00ff */
[----:B0-----:R-:W-:-:S05]  /*00d0*/  @!P0 IMAD.WIDE R8, R2, 0x4, R8 ;  /* 0x0000000402088825 */ /* 0x001fca00078e0208 */
[----:B------:R0:W-:Y:S01]  /*00e0*/  @!P0 STG.E desc[UR4][R8.64], R3 ;  /* 0x0000000308008986 */ /* 0x0001e2000c101904 */
[----:B------:R-:W-:Y:S05]  /*00f0*/  @!P0 EXIT ;  /* 0x000000000000894d */ /* 0x000fea0003800000 */
[----:B0-----:R-:W0:Y:S01]  /*0100*/  LDC.64 R8, c[0x0][0x388] ;  /* 0x0000e200ff087b82 */ /* 0x001e220000000a00 */
[----:B------:R-:W1:Y:S07]  /*0110*/  LDCU.64 UR6, c[0x0][0x380] ;  /* 0x00007000ff0677ac */ /* 0x000e6e0008000a00 */
[----:B------:R-:W2:Y:S01]  /*0120*/  LDC.64 R12, c[0x0][0x390] ;  /* 0x0000e400ff0c7b82 */ /* 0x000ea20000000a00 */
[----:B0-----:R-:W3:Y:S04]  /*0130*/  LDG.E R8, desc[UR4][R8.64] ;  /* 0x0000000408087981 */ /* 0x001ee8000c1e1900 */
[----:B--2---:R-:W3:Y:S01]  /*0140*/  LDG.E R13, desc[UR4][R12.64] ;  /* 0x000000040c0d7981 */ /* 0x004ee2000c1e1900 */
[----:B-1----:R-:W-:-:S02]  /*0150*/  IADD3 R14, P0, PT, R2, UR6, RZ ;  /* 0x00000006020e7c10 */ /* 0x002fc4000ff1e0ff */
[----:B------:R-:W0:Y:S02]  /*0160*/  LDC.64 R10, c[0x0][0x3a8] ;  /* 0x0000ea00ff0a7b82 */ /* 0x000e240000000a00 */
[----:B------:R-:W-:Y:S01]  /*0170*/  LEA.HI.X.SX32 R15, R2, UR7, 0x1, P0 ;  /* 0x00000007020f7c11 */ /* 0x000fe200080f0eff */
[----:B0-----:R-:W2:Y:S01]  /*0180*/  LDG.E R10, desc[UR4][R10.64] ;  /* 0x000000040a0a7981 */ /* 0x001ea2000c1e1900 */
[----:B---3--:R-:W-:-:S05]  /*0190*/  IMAD R21, R8, R13, RZ ;  /* 0x0000000d08157224 */ /* 0x008fca00078e02ff */
[C---:B------:R-:W-:Y:S02]  /*01a0*/  IADD3 R16, P0, PT, R21.reuse, R14, RZ ;  /* 0x0000000e15107210 */ /* 0x040fe40007f1e0ff */
[----:B------:R-:W-:Y:S01]  /*01b0*/  SHF.R.S32.HI R3, RZ, 0x1f, R21 ;  /* 0x0000001fff037819 */ /* 0x000fe20000011415 */
[----:B------:R-:W3:Y:S01]  /*01c0*/  LDG.E.U8 R14, desc[UR4][R14.64] ;  /* 0x000000040e0e7981 */ /* 0x000ee2000c1e1100 */
[----:B------:R-:W-:-:S03]  /*01d0*/  IADD3 R18, P1, PT, R21, R16, RZ ;  /* 0x0000001015127210 */ /* 0x000fc60007f3e0ff */
[----:B------:R-:W-:Y:S01]  /*01e0*/  IMAD.X R17, R3, 0x1, R15, P0 ;  /* 0x0000000103117824 */ /* 0x000fe200000e060f */
[----:B------:R-:W-:-:S03]  /*01f0*/  IADD3 R20, P0, PT, R21, R18, RZ ;  /* 0x0000001215147210 */ /* 0x000fc60007f1e0ff */
[C---:B------:R-:W-:Y:S01]  /*0200*/  IMAD.X R19, R3.reuse, 0x1, R17, P1 ;  /* 0x0000000103137824 */ /* 0x040fe200008e0611 */
[----:B------:R-:W4:Y:S03]  /*0210*/  LDG.E.U8 R16, desc[UR4][R16.64] ;  /* 0x0000000410107981 */ /* 0x000f26000c1e1100 */
[----:B------:R-:W-:Y:S01]  /*0220*/  IMAD.X R21, R3, 0x1, R19, P0 ;  /* 0x0000000103157824 */ /* 0x000fe200000e0613 */
[----:B------:R-:W5:Y:S04]  /*0230*/  LDG.E.U8 R18, desc[UR4][R18.64] ;  /* 0x0000000412127981 */ /* 0x000f68000c1e1100 */
[----:B------:R-:W2:Y:S01]  /*0240*/  LDG.E.U8 R20, desc[UR4][R20.64] ;  /* 0x0000000414147981 */ /* 0x000ea2000c1e1100 */
[----:B---3--:R-:W-:-:S02]  /*0250*/  I2FP.F32.U32 R8, R14 ;  /* 0x0000000e00087245 */ /* 0x008fc40000201000 */
[----:B----4-:R-:W-:Y:S02]  /*0260*/  I2FP.F32.U32 R7, R16 ;  /* 0x0000001000077245 */ /* 0x010fe40000201000 */
[----:B-----5:R-:W-:Y:S02]  /*0270*/  I2FP.F32.U32 R3, R18 ;  /* 0x0000001200037245 */ /* 0x020fe40000201000 */
[----:B--2---:R-:W-:-:S03]  /*0280*/  I2FP.F32.U32 R0, R20 ;  /* 0x0000001400007245 */ /* 0x004fc60000201000 */
[----:B------:R-:W-:Y:S02]  /*0290*/  FADD R8, -R8, R3 ;  /* 0x0000000308087221 */ /* 0x000fe40000000100 */
[----:B------:R-:W-:Y:S01]  /*02a0*/  FADD R7, -R7, R0 ;  /* 0x0000000007077221 */ /* 0x000fe20000000100 */
[----:B------:R-:W-:-:S04]  /*02b0*/  I2FP.F32.S32 R0, R10 ;  /* 0x0000000a00007245 */ /* 0x000fc80000201400 */
[----:B------:R-:W-:-:S04]  /*02c0*/  FSETP.GTU.AND P0, PT, |R7|, R0, PT ;  /* 0x000000000700720b */ /* 0x000fc80003f0c200 */
[----:B------:R-:W-:-:S13]  /*02d0*/  FSETP.GTU.OR P0, PT, |R8|, R0, P0 ;  /* 0x000000000800720b */ /* 0x000fda000070c600 */
[----:B------:R-:W0:Y:S01]  /*02e0*/  @!P0 LDC.64 R12, c[0x0][0x398] ;  /* 0x0000e600ff0c8b82 */ /* 0x000e220000000a00 */
[----:B------:R1:W2:Y:S01]  /*02f0*/  F2F.F64.F32 R10, R0 ;  /* 0x00000000000a7310 */ /* 0x0002a20000201800 */
[----:B------:R-:W-:Y:S02]  /*0300*/  @!P0 IMAD.MOV.U32 R3, RZ, RZ, 0x7fc00000 ;  /* 0x7fc00000ff038424 */ /* 0x000fe400078e00ff */
[----:B0-----:R-:W-:-:S05]  /*0310*/  @!P0 IMAD.WIDE R12, R2, 0x4, R12 ;  /* 0x00000004020c8825 */ /* 0x001fca00078e020c */
[----:B------:R1:W-:Y:S01]  /*0320*/  @!P0 STG.E desc[UR4][R12.64], R3 ;  /* 0x000000030c008986 */ /* 0x0003e2000c101904 */
[----:B--2---:R-:W-:Y:S05]  /*0330*/  @!P0 EXIT ;  /* 0x000000000000894d */ /* 0x004fea0003800000 */
[CC--:B------:R-:W-:Y:S01]  /*0340*/  FSETP.GT.AND P3, PT, |R7|.reuse, |R8|.reuse, PT ;  /* 0x400000080700720b */ /* 0x0c0fe20003f64200 */
[----:B------:R-:W-:Y:S01]  /*0350*/  DADD R10, R10, 1 ;  /* 0x3ff000000a0a7429 */ /* 0x000fe20000000000 */
[----:B------:R-:W-:Y:S02]  /*0360*/  BSSY.RECONVERGENT B0, `(.L_x_186) ;  /* 0x0000012000007945 */ /* 0x000fe40003800200 */
[----:B-1----:R-:W-:Y:S02]  /*0370*/  FSEL R3, |R7|, |R8|, P3 ;  /* 0x4000000807037208 */ /* 0x002fe40001800200 */
[----:B------:R-:W-:Y:S02]  /*0380*/  FSEL R0, |R8|, |R7|, P3 ;  /* 0x4000000708007208 */ /* 0x000fe40001800200 */
[----:B------:R-:W0:Y:S01]  /*0390*/  MUFU.RCP R12, R3 ;  /* 0x00000003000c7308 */ /* 0x000e220000001000 */
[----:B------:R-:W-:-:S07]  /*03a0*/  DMUL R10, R10, 4 ;  /* 0x401000000a0a7828 */ /* 0x000fce0000000000 */
[----:B------:R-:W1:Y:S08]  /*03b0*/  FCHK P1, R0, R3 ;  /* 0x0000000300007302 */ /* 0x000e700000020000 */
[----:B------:R-:W2:Y:S01]  /*03c0*/  F2F.F32.F64 R10, R10 ;  /* 0x0000000a000a7310 */ /* 0x000ea20000301000 */
[----:B0-----:R-:W-:-:S04]  /*03d0*/  FFMA R9, -R3, R12, 1 ;  /* 0x3f80000003097423 */ /* 0x001fc8000000010c */
[----:B------:R-:W-:-:S04]  /*03e0*/  FFMA R9, R12, R9, R12 ;  /* 0x000000090c097223 */ /* 0x000fc8000000000c */
[----:B------:R-:W-:-:S04]  /*03f0*/  FFMA R12, R0, R9, RZ ;  /* 0x00000009000c7223 */ /* 0x000fc800000000ff */
[----:B------:R-:W-:Y:S01]  /*0400*/  FFMA R13, -R3, R12, R0 ;  /* 0x0000000c030d7223 */ /* 0x000fe20000000100 */
[----:B--2---:R-:W-:-:S03]  /*0410*/  FSETP.GTU.AND P0, PT, |R7|, R10, PT ;  /* 0x0000000a0700720b */ /* 0x004fc60003f0c200 */
[----:B------:R-:W-:Y:S01]  /*0420*/  FFMA R9, R9, R13, R12 ;  /* 0x0000000d09097223 */ /* 0x000fe2000000000c */
[----:B------:R-:W-:Y:S01]  /*0430*/  FSETP.GTU.OR P0, PT, |R8|, R10, P0 ;  /* 0x0000000a0800720b */ /* 0x000fe2000070c600 */
[----:B-1----:R-:W-:-:S12]  /*0440*/  @!P1 BRA `(.L_x_187) ;  /* 0x00000000000c9947 */ /* 0x002fd80003800000 */
[----:B------:R-:W-:-:S07]  /*0450*/  MOV R10, 0x470 ;  /* 0x00000470000a7802 */ /* 0x000fce0000000f00 */
[----:B------:R-:W-:Y:S05]  /*0460*/  CALL.REL.NOINC `($__internal_3_$__cuda_sm3x_div_rn_noftz_f32_slowpath) ;  /* 0x0000000400107944 */ /* 0x000fea0003c00000 */
[----:B------:R-:W-:-:S07]  /*0470*/  IMAD.MOV.U32 R9, RZ, RZ, R0 ;  /* 0x000000ffff097224 */ /* 0x000fce00078e0000 */
.L_x_187:
[----:B------:R-:W-:Y:S05]  /*0480*/  BSYNC.RECONVERGENT B0 ;  /* 0x0000000000007941 */ /* 0x000fea0003800200 */
.L_x_186:
[----:B------:R-:W-:Y:S02]  /*0490*/  IMAD.MOV.U32 R11, RZ, RZ, 0x3b33710b ;  /* 0x3b33710bff0b7424 */ /* 0x000fe400078e00ff */
[----:B------:R-:W-:Y:S01]  /*04a0*/  FMUL R0, R9, R9 ;  /* 0x0000000909007220 */ /* 0x000fe20000400000 */
[C---:B------:R-:W-:Y:S01]  /*04b0*/  ISETP.GE.AND P1, PT, R8.reuse, RZ, PT ;  /* 0x000000ff0800720c */ /* 0x040fe20003f26270 */
[----:B------:R-:W-:Y:S01]  /*04c0*/  UMOV UR6, 0x88000000 ;  /* 0x8800000000067882 */ /* 0x000fe20000000000 */
[----:B------:R-:W-:Y:S01]  /*04d0*/  FSETP.NEU.AND P4, PT, |R8|, |R7|, PT ;  /* 0x400000070800720b */ /* 0x000fe20003f8d200 */
[----:B------:R-:W-:Y:S01]  /*04e0*/  FFMA R11, R0, R11, -0.015681877732276916504 ;  /* 0xbc807748000b7423 */ /* 0x000fe2000000000b */
[----:B------:R-:W-:Y:S01]  /*04f0*/  FSETP.NEU.AND P2, PT, R3, RZ, PT ;  /* 0x000000ff0300720b */ /* 0x000fe20003f4d000 */
[----:B------:R-:W-:Y:S01]  /*0500*/  FADD R8, |R7|, |R8| ;  /* 0x4000000807087221 */ /* 0x000fe20000000200 */
[----:B------:R-:W-:Y:S01]  /*0510*/  LOP3.LUT R3, R6, 0x1, RZ, 0xc0, !PT ;  /* 0x0000000106037812 */ /* 0x000fe200078ec0ff */
[----:B------:R-:W-:Y:S01]  /*0520*/  FFMA R11, R0, R11, 0.042200751602649688721 ;  /* 0x3d2cdab2000b7423 */ /* 0x000fe2000000000b */
[----:B------:R-:W-:Y:S01]  /*0530*/  UMOV UR7, 0x4012d97c ;  /* 0x4012d97c00077882 */ /* 0x000fe20000000000 */
[----:B------:R-:W-:Y:S01]  /*0540*/  LEA.HI R6, R6, R6, RZ, 0x11 ;  /* 0x0000000606067211 */ /* 0x000fe200078f88ff */
[----:B------:R-:W-:Y:S01]  /*0550*/  BSSY.RECONVERGENT B0, `(.L_x_188) ;  /* 0x000002e000007945 */ /* 0x000fe20003800200 */
[----:B------:R-:W-:-:S02]  /*0560*/  FFMA R11, R0, R11, -0.074792981147766113281 ;  /* 0xbd992d10000b7423 */ /* 0x000fc4000000000b */
[----:B------:R-:W-:Y:S02]  /*0570*/  PRMT R6, R6, 0x9910, RZ ;  /* 0x0000991006067816 */ /* 0x000fe400000000ff */
[C---:B------:R-:W-:Y:S02]  /*0580*/  FFMA R11, R0.reuse, R11, 0.10640415549278259277 ;  /* 0x3dd9ea6c000b7423 */ /* 0x040fe4000000000b */
[----:B------:R-:W-:Y:S02]  /*0590*/  SHF.R.S32.HI R6, RZ, 0x1, R6 ;  /* 0x00000001ff067819 */ /* 0x000fe40000011406 */
[----:B------:R-:W-:-:S04]  /*05a0*/  FFMA R11, R0, R11, -0.14207722246646881104 ;  /* 0xbe117cb1000b7423 */ /* 0x000fc8000000000b */
[C---:B------:R-:W-:Y:S01]  /*05b0*/  FFMA R11, R0.reuse, R11, 0.19993925094604492188 ;  /* 0x3e4cbce0000b7423 */ /* 0x040fe2000000000b */
[----:B------:R-:W-:Y:S03]  /*05c0*/  I2F.S16 R6, R6 ;  /* 0x0000000600067306 */ /* 0x000fe60000101400 */
[----:B------:R-:W-:-:S04]  /*05d0*/  FFMA R11, R0, R11, -0.33333197236061096191 ;  /* 0xbeaaaa7d000b7423 */ /* 0x000fc8000000000b */
[----:B------:R-:W-:Y:S01]  /*05e0*/  FMUL R0, R0, R11 ;  /* 0x0000000b00007220 */ /* 0x000fe20000400000 */
[----:B------:R-:W-:-:S03]  /*05f0*/  IMAD.MOV.U32 R11, RZ, RZ, 0x3f6ee581 ;  /* 0x3f6ee581ff0b7424 */ /* 0x000fc600078e00ff */
[----:B------:R-:W-:Y:S02]  /*0600*/  FFMA R0, R0, R9, R9 ;  /* 0x0000000900007223 */ /* 0x000fe40000000009 */
[C---:B------:R-:W-:Y:S02]  /*0610*/  FSEL R10, R11.reuse, 1.8663789033889770508, P3 ;  /* 0x3feee5810b0a7808 */ /* 0x040fe40001800000 */
[----:B------:R-:W-:-:S05]  /*0620*/  FFMA R9, R11, 1.6832555532455444336, -R0 ;  /* 0x3fd774eb0b097823 */ /* 0x000fca0000000800 */
[-C--:B------:R-:W-:Y:S02]  /*0630*/  FSEL R12, R9, R0.reuse, P3 ;  /* 0x00000000090c7208 */ /* 0x080fe40001800000 */
[----:B------:R-:W-:Y:S01]  /*0640*/  FSEL R9, R0, -R0, P3 ;  /* 0x8000000000097208 */ /* 0x000fe20001800000 */
[----:B------:R-:W-:-:S04]  /*0650*/  IMAD.MOV.U32 R0, RZ, RZ, 0x4016cbe4 ;  /* 0x4016cbe4ff007424 */ /* 0x000fc800078e00ff */
[----:B------:R-:W-:Y:S01]  /*0660*/  @!P1 FFMA R12, R10, 1.6832555532455444336, R9 ;  /* 0x3fd774eb0a0c9823 */ /* 0x000fe20000000009 */
[----:B------:R-:W-:Y:S02]  /*0670*/  @!P4 FSEL R12, R0, 0.78539818525314331055, !P1 ;  /* 0x3f490fdb000cc808 */ /* 0x000fe40004800000 */
[----:B------:R-:W-:Y:S02]  /*0680*/  @!P2 FSEL R12, RZ, 3.1415927410125732422, P1 ;  /* 0x40490fdbff0ca808 */ /* 0x000fe40000800000 */
[----:B------:R-:W-:Y:S02]  /*0690*/  FSETP.NAN.AND P1, PT, R8, R8, PT ;  /* 0x000000080800720b */ /* 0x000fe40003f28000 */
[----:B------:R-:W-:Y:S02]  /*06a0*/  LOP3.LUT R7, R12, 0x80000000, R7, 0xb8, !PT ;  /* 0x800000000c077812 */ /* 0x000fe400078eb807 */
[----:B------:R-:W-:Y:S02]  /*06b0*/  ISETP.NE.U32.AND P2, PT, R3, 0x1, PT ;  /* 0x000000010300780c */ /* 0x000fe40003f45070 */
[----:B------:R-:W-:-:S05]  /*06c0*/  FSEL R7, R8, R7, P1 ;  /* 0x0000000708077208 */ /* 0x000fca0000800000 */
[----:B------:R-:W-:Y:S01]  /*06d0*/  FADD R0, -R7, 3.1415927410125732422 ;  /* 0x40490fdb07007421 */ /* 0x000fe20000000100 */
[----:B------:R-:W-:-:S03]  /*06e0*/  IMAD.MOV.U32 R7, RZ, RZ, 0x40c90fdb ;  /* 0x40c90fdbff077424 */ /* 0x000fc600078e00ff */
[----:B------:R-:W0:Y:S01]  /*06f0*/  F2F.F64.F32 R8, R0 ;  /* 0x0000000000087310 */ /* 0x000e220000201800 */
[----:B------:R-:W-:Y:S01]  /*0700*/  FADD R3, R0, -6.2831854820251464844 ;  /* 0xc0c90fdb00037421 */ /* 0x000fe20000000000 */
[----:B0-----:R-:W-:Y:S01]  /*0710*/  DSETP.GT.AND P1, PT, R8, UR6, PT ;  /* 0x0000000608007e2a */ /* 0x001fe2000bf24000 */
[----:B------:R-:W-:-:S05]  /*0720*/  IMAD.MOV.U32 R8, RZ, RZ, 0x3e22f983 ;  /* 0x3e22f983ff087424 */ /* 0x000fca00078e00ff */
[----:B------:R-:W-:-:S04]  /*0730*/  @P2 FSEL R0, R3, R0, P1 ;  /* 0x0000000003002208 */ /* 0x000fc80000800000 */
[C---:B------:R-:W-:Y:S01]  /*0740*/  FSETP.GEU.AND P1, PT, R0.reuse, 1.5707963705062866211, PT ;  /* 0x3fc90fdb0000780b */ /* 0x040fe20003f2e000 */
[----:B------:R-:W-:-:S05]  /*0750*/  FADD R3, R0, 6.2831854820251464844 ;  /* 0x40c90fdb00037421 */ /* 0x000fca0000000000 */
[----:B------:R-:W-:Y:S01]  /*0760*/  @!P2 FSEL R0, R3, R0, !P1 ;  /* 0x000000000300a208 */ /* 0x000fe20004800000 */
[----:B------:R-:W-:-:S04]  /*0770*/  FFMA R3, R8, -R7, 1 ;  /* 0x3f80000008037423 */ /* 0x000fc80000000807 */
[----:B------:R-:W-:Y:S01]  /*0780*/  FMUL R0, R0, 10 ;  /* 0x4120000000007820 */ /* 0x000fe20000400000 */
[----:B------:R-:W-:-:S03]  /*0790*/  FFMA R3, R3, R8, 0.15915493667125701904 ;  /* 0x3e22f98303037423 */ /* 0x000fc60000000008 */
[----:B------:R-:W0:Y:S01]  /*07a0*/  FCHK P1, R0, 6.2831854820251464844 ;  /* 0x40c90fdb00007902 */ /* 0x000e220000020000 */
[----:B------:R-:W-:-:S04]  /*07b0*/  FFMA R7, R0, R3, RZ ;  /* 0x0000000300077223 */ /* 0x000fc800000000ff */
[----:B------:R-:W-:-:S04]  /*07c0*/  FFMA R8, R7, -6.2831854820251464844, R0 ;  /* 0xc0c90fdb07087823 */ /* 0x000fc80000000000 */
[----:B------:R-:W-:Y:S01]  /*07d0*/  FFMA R3, R3, R8, R7 ;  /* 0x0000000803037223 */ /* 0x000fe20000000007 */
[----:B0-----:R-:W-:Y:S06]  /*07e0*/  @!P1 BRA `(.L_x_189) ;  /* 0x0000000000109947 */ /* 0x001fec0003800000 */
[----:B------:R-:W-:Y:S01]  /*07f0*/  IMAD.MOV.U32 R3, RZ, RZ, 0x40c90fdb ;  /* 0x40c90fdbff037424 */ /* 0x000fe200078e00ff */
[----:B------:R-:W-:-:S07]  /*0800*/  MOV R10, 0x820 ;  /* 0x00000820000a7802 */ /* 0x000fce0000000f00 */
[----:B------:R-:W-:Y:S05]  /*0810*/  CALL.REL.NOINC `($__internal_3_$__cuda_sm3x_div_rn_noftz_f32_slowpath) ;  /* 0x0000000000247944 */ /* 0x000fea0003c00000 */
[----:B------:R-:W-:-:S07]  /*0820*/  IMAD.MOV.U32 R3, RZ, RZ, R0 ;  /* 0x000000ffff037224 */ /* 0x000fce00078e0000 */
.L_x_189:
[----:B------:R-:W-:Y:S05]  /*0830*/  BSYNC.RECONVERGENT B0 ;  /* 0x0000000000007941 */ /* 0x000fea0003800200 */
.L_x_188:
[----:B------:R-:W0:Y:S01]  /*0840*/  LDC.64 R8, c[0x0][0x398] ;  /* 0x0000e600ff087b82 */ /* 0x000e220000000a00 */
[----:B------:R-:W-:Y:S01]  /*0850*/  FFMA R3, R6, 10, R3 ;  /* 0x4120000006037823 */ /* 0x000fe20000000003 */
[----:B------:R-:W-:Y:S01]  /*0860*/  SEL R7, RZ, 0x1, !P0 ;  /* 0x00000001ff077807 */ /* 0x000fe20004000000 */
[----:B0-----:R-:W-:-:S05]  /*0870*/  IMAD.WIDE R8, R2, 0x4, R8 ;  /* 0x0000000402087825 */ /* 0x001fca00078e0208 */
[----:B------:R-:W-:Y:S04]  /*0880*/  STG.E desc[UR4][R8.64], R3 ;  /* 0x0000000308007986 */ /* 0x000fe8000c101904 */
[----:B------:R-:W-:Y:S01]  /*0890*/  STG.E.U16 desc[UR4][R4.64], R7 ;  /* 0x0000000704007986 */ /* 0x000fe2000c101504 */
[----:B------:R-:W-:Y:S05]  /*08a0*/  EXIT ;  /* 0x000000000000794d */ /* 0x000fea0003800000 */
        .weak           $__internal_3_$__cuda_sm3x_div_rn_noftz_f32_slowpath
        .type           $__internal_3_$__cuda_sm3x_div_rn_noftz_f32_slowpath,@function
        .size           $__internal_3_$__cuda_sm3x_div_rn_noftz_f32_slowpath,(.L_x_211 - $__internal_3_$__cuda_sm3x_div_rn_noftz_f32_slowpath)
$__internal_3_$__cuda_sm3x_div_rn_noftz_f32_slowpath:
[--C-:B------:R-:W-:Y:S01]  /*08b0*/  SHF.R.U32.HI R11, RZ, 0x17, R3.reuse ;  /* 0x00000017ff0b7819 */ /* 0x100fe20000011603 */
[----:B------:R-:W-:Y:S01]  /*08c0*/  BSSY.RECONVERGENT B1, `(.L_x_190) ;  /* 0x0000063000017945 */ /* 0x000fe20003800200 */
[----:B------:R-:W-:Y:S01]  /*08d0*/  SHF.R.U32.HI R9, RZ, 0x17, R0 ;  /* 0x00000017ff097819 */ /* 0x000fe20000011600 */
[----:B------:R-:W-:Y:S01]  /*08e0*/  IMAD.MOV.U32 R13, RZ, RZ, R3 ;  /* 0x000000ffff0d7224 */ /* 0x000fe200078e0003 */
        /* <DEDUP_REMOVED lines=31> */
.L_x_191:
[----:B------:R-:W-:Y:S01]  /*0ae0*/  LEA R12, R11, 0xc0800000, 0x17 ;  /* 0xc08000000b0c7811 */ /* 0x000fe200078eb8ff */
[----:B------:R-:W-:Y:S04]  /*0af0*/  BSSY.RECONVERGENT B2, `(.L_x_196) ;  /* 0x0000036000027945 */ /* 0x000fe80003800200 */
[----:B------:R-:W-:Y:S02]  /*0b00*/  IMAD.IADD R13, R13, 0x1, -R12 ;  /* 0x000000010d0d7824 */ /* 0x000fe400078e0a0c */
[----:B------:R-:W-:Y:S02]  /*0b10*/  VIADD R12, R16, 0xffffff81 ;  /* 0xffffff81100c7836 */ /* 0x000fe40000000000 */
[----:B------:R-:W0:Y:S01]  /*0b20*/  MUFU.RCP R14, R13 ;  /* 0x0000000d000e7308 */ /* 0x000e220000001000 */
[----:B------:R-:W-:Y:S01]  /*0b30*/  FADD.FTZ R15, -R13, -RZ ;  /* 0x800000ff0d0f7221 */ /* 0x000fe20000010100 */
[C---:B------:R-:W-:Y:S01]  /*0b40*/  IMAD R0, R12.reuse, -0x800000, R0 ;  /* 0xff8000000c007824 */ /* 0x040fe200078e0200 */
[----:B------:R-:W-:-:S05]  /*0b50*/  IADD3 R12, PT, PT, R12, 0x7f, -R11 ;  /* 0x0000007f0c0c7810 */ /* 0x000fca0007ffe80b */
[----:B------:R-:W-:Y:S02]  /*0b60*/  IMAD.IADD R12, R12, 0x1, R9 ;  /* 0x000000010c0c7824 */ /* 0x000fe400078e0209 */
        /* <DEDUP_REMOVED lines=21> */
[-CC-:B------:R-:W-:Y:S01]  /*0cc0*/  FFMA.RM R12, R19, R15.reuse, R14.reuse ;  /* 0x0000000f130c7223 */ /* 0x180fe2000000400e */
[C---:B------:R-:W-:Y:S02]  /*0cd0*/  ISETP.NE.AND P4, PT, R13.reuse, RZ, PT ;  /* 0x000000ff0d00720c */ /* 0x040fe40003f85270 */
[----:B------:R-:W-:Y:S02]  /*0ce0*/  ISETP.NE.AND P2, PT, R13, RZ, PT ;  /* 0x000000ff0d00720c */ /* 0x000fe40003f45270 */
[----:B------:R-:W-:Y:S01]  /*0cf0*/  LOP3.LUT R11, R9, 0x7fffff, RZ, 0xc0, !PT ;  /* 0x007fffff090b7812 */ /* 0x000fe200078ec0ff */
[----:B------:R-:W-:Y:S01]  /*0d00*/  FFMA.RP R9, R19, R15, R14 ;  /* 0x0000000f13097223 */ /* 0x000fe2000000800e */
[----:B------:R-:W-:Y:S02]  /*0d10*/  VIADD R14, R13, 0x20 ;  /* 0x000000200d0e7836 */ /* 0x000fe40000000000 */
[----:B------:R-:W-:Y:S01]  /*0d20*/  LOP3.LUT R11, R11, 0x800000, RZ, 0xfc, !PT ;  /* 0x008000000b0b7812 */ /* 0x000fe200078efcff */
[----:B------:R-:W-:Y:S01]  /*0d30*/  IMAD.MOV R13, RZ, RZ, -R13 ;  /* 0x000000ffff0d7224 */ /* 0x000fe200078e0a0d */
[----:B------:R-:W-:-:S02]  /*0d40*/  FSETP.NEU.FTZ.AND P1, PT, R9, R12, PT ;  /* 0x0000000c0900720b */ /* 0x000fc40003f3d000 */
[----:B------:R-:W-:Y:S02]  /*0d50*/  SHF.L.U32 R14, R11, R14, RZ ;  /* 0x0000000e0b0e7219 */ /* 0x000fe400000006ff */
[----:B------:R-:W-:Y:S02]  /*0d60*/  SEL R12, R13, RZ, P4 ;  /* 0x000000ff0d0c7207 */ /* 0x000fe40002000000 */
[----:B------:R-:W-:Y:S02]  /*0d70*/  ISETP.NE.AND P2, PT, R14, RZ, P2 ;  /* 0x000000ff0e00720c */ /* 0x000fe40001745270 */
[----:B------:R-:W-:Y:S02]  /*0d80*/  SHF.R.U32.HI R12, RZ, R12, R11 ;  /* 0x0000000cff0c7219 */ /* 0x000fe4000001160b */
[----:B------:R-:W-:Y:S02]  /*0d90*/  PLOP3.LUT P1, PT, P1, P2, PT, 0xf8, 0x8f ;  /* 0x00000000008f781c */ /* 0x000fe40000f25f70 */
[----:B------:R-:W-:-:S02]  /*0da0*/  SHF.R.U32.HI R14, RZ, 0x1, R12 ;  /* 0x00000001ff0e7819 */ /* 0x000fc4000001160c */
[----:B------:R-:W-:-:S04]  /*0db0*/  SEL R9, RZ, 0x1, !P1 ;  /* 0x00000001ff097807 */ /* 0x000fc80004800000 */
[----:B------:R-:W-:-:S04]  /*0dc0*/  LOP3.LUT R9, R9, 0x1, R14, 0xf8, !PT ;  /* 0x0000000109097812 */ /* 0x000fc800078ef80e */
[----:B------:R-:W-:-:S05]  /*0dd0*/  LOP3.LUT R9, R9, R12, RZ, 0xc0, !PT ;  /* 0x0000000c09097212 */ /* 0x000fca00078ec0ff */
[----:B------:R-:W-:-:S05]  /*0de0*/  IMAD.IADD R9, R14, 0x1, R9 ;  /* 0x000000010e097824 */ /* 0x000fca00078e0209 */
[----:B------:R-:W-:Y:S01]  /*0df0*/  LOP3.LUT R0, R9, R0, RZ, 0xfc, !PT ;  /* 0x0000000009007212 */ /* 0x000fe200078efcff */
[----:B------:R-:W-:Y:S06]  /*0e00*/  BRA `(.L_x_199) ;  /* 0x0000000000107947 */ /* 0x000fec0003800000 */
.L_x_198:
[----:B------:R-:W-:-:S04]  /*0e10*/  LOP3.LUT R0, R0, 0x80000000, RZ, 0xc0, !PT ;  /* 0x8000000000007812 */ /* 0x000fc800078ec0ff */
[----:B------:R-:W-:Y:S01]  /*0e20*/  LOP3.LUT R0, R0, 0x7f800000, RZ, 0xfc, !PT ;  /* 0x7f80000000007812 */ /* 0x000fe200078efcff */
[----:B------:R-:W-:Y:S06]  /*0e30*/  BRA `(.L_x_199) ;  /* 0x0000000000047947 */ /* 0x000fec0003800000 */
.L_x_197:
[----:B------:R-:W-:-:S07]  /*0e40*/  IMAD R0, R12, 0x800000, R0 ;  /* 0x008000000c007824 */ /* 0x000fce00078e0200 */
.L_x_199:
[----:B------:R-:W-:Y:S05]  /*0e50*/  BSYNC.RECONVERGENT B2 ;  /* 0x0000000000027941 */ /* 0x000fea0003800200 */
.L_x_196:
[----:B------:R-:W-:Y:S05]  /*0e60*/  BRA `(.L_x_200) ;  /* 0x0000000000207947 */ /* 0x000fea0003800000 */
.L_x_195:
[----:B------:R-:W-:-:S04]  /*0e70*/  LOP3.LUT R0, R13, 0x80000000, R0, 0x48, !PT ;  /* 0x800000000d007812 */ /* 0x000fc800078e4800 */
[----:B------:R-:W-:Y:S01]  /*0e80*/  LOP3.LUT R0, R0, 0x7f800000, RZ, 0xfc, !PT ;  /* 0x7f80000000007812 */ /* 0x000fe200078efcff */
[----:B------:R-:W-:Y:S06]  /*0e90*/  BRA `(.L_x_200) ;  /* 0x0000000000147947 */ /* 0x000fec0003800000 */
.L_x_194:
[----:B------:R-:W-:Y:S01]  /*0ea0*/  LOP3.LUT R0, R13, 0x80000000, R0, 0x48, !PT ;  /* 0x800000000d007812 */ /* 0x000fe200078e4800 */
[----:B------:R-:W-:Y:S06]  /*0eb0*/  BRA `(.L_x_200) ;  /* 0x00000000000c7947 */ /* 0x000fec0003800000 */
.L_x_193:
[----:B------:R-:W0:Y:S01]  /*0ec0*/  MUFU.RSQ R0, -QNAN ;  /* 0xffc0000000007908 */ /* 0x000e220000001400 */
[----:B------:R-:W-:Y:S05]  /*0ed0*/  BRA `(.L_x_200) ;  /* 0x0000000000047947 */ /* 0x000fea0003800000 */
.L_x_192:
[----:B------:R-:W-:-:S07]  /*0ee0*/  FADD.FTZ R0, R0, R3 ;  /* 0x0000000300007221 */ /* 0x000fce0000010000 */
.L_x_200:
[----:B------:R-:W-:Y:S05]  /*0ef0*/  BSYNC.RECONVERGENT B1 ;  /* 0x0000000000017941 */ /* 0x000fea0003800200 */
.L_x_190:
[----:B------:R-:W-:-:S04]  /*0f00*/  IMAD.MOV.U32 R11, RZ, RZ, 0x0 ;  /* 0x00000000ff0b7424 */ /* 0x000fc800078e00ff */
[----:B0-----:R-:W-:Y:S05]  /*0f10*/  RET.REL.NODEC R10 `(_Z18phase_shift_decodePhPiS0_PfPsS0_) ;  /* 0xfffffff00a387950 */ /* 0x001fea0003c3ffff */
.L_x_201:
        /* <DEDUP_REMOVED lines=14> */
.L_x_211:


//--------------------- .text._Z11gray_decodePhS_S_PiS0_S0_PsS0_ --------------------------
	.section	.text._Z11gray_decodePhS_S_PiS0_S0_PsS0_,"ax",@progbits
	.align	128
        .global         _Z11gray_decodePhS_S_PiS0_S0_PsS0_
        .type           _Z11gray_decodePhS_S_PiS0_S0_PsS0_,@function
        .size           _Z11gray_decodePhS_S_PiS0_S0_PsS0_,(.L_x_215 - _Z11gray_decodePhS_S_PiS0_S0_PsS0_)
        .other          _Z11gray_decodePhS_S_PiS0_S0_PsS0_,@"STO_CUDA_ENTRY STV_DEFAULT"
_Z11gray_decodePhS_S_PiS0_S0_PsS0_:
.text._Z11gray_decodePhS_S_PiS0_S0_PsS0_:
[----:B------:R-:W-:Y:S01]  /*0000*/  LDC R1, c[0x0][0x37c] ;  /* 0x0000df00ff017b82 */ /* 0x000fe20000000800 */
[----:B------:R-:W0:Y:S07]  /*0010*/  S2R R0, SR_TID.X ;  /* 0x0000000000007919 */ /* 0x000e2e0000002100 */
[----:B------:R-:W0:Y:S01]  /*0020*/  S2UR UR6, SR_CTAID.X ;  /* 0x00000000000679c3 */ /* 0x000e220000002500 */
[----:B------:R-:W1:Y:S01]  /*0030*/  LDCU.64 UR8, c[0x0][0x390] ;  /* 0x00007200ff0877ac */ /* 0x000e620008000a00 */
[----:B------:R-:W2:Y:S06]  /*0040*/  LDCU.64 UR4, c[0x0][0x358] ;  /* 0x00006b00ff0477ac */ /* 0x000eac0008000a00 */
[----:B------:R-:W0:Y:S02]  /*0050*/  LDC R3, c[0x0][0x360] ;  /* 0x0000d800ff037b82 */ /* 0x000e240000000800 */
[----:B0-----:R-:W-:-:S05]  /*0060*/  IMAD R0, R3, UR6, R0 ;  /* 0x0000000603007c24 */ /* 0x001fca000f8e0200 */
[----:B------:R-:W-:Y:S02]  /*0070*/  SHF.R.S32.HI R11, RZ, 0x1f, R0 ;  /* 0x0000001fff0b7819 */ /* 0x000fe40000011400 */
[----:B-1----:R-:W-:-:S04]  /*0080*/  IADD3 R2, P0, PT, R0, UR8, RZ ;  /* 0x0000000800027c10 */ /* 0x002fc8000ff1e0ff */
[----:B------:R-:W-:Y:S01]  /*0090*/  IADD3.X R3, PT, PT, R11, UR9, RZ, P0, !PT ;  /* 0x000000090b037c10 */ /* 0x000fe200087fe4ff */
[----:B------:R-:W0:Y:S04]  /*00a0*/  LDCU.64 UR8, c[0x0][0x380] ;  /* 0x00007000ff0877ac */ /* 0x000e280008000a00 */
[----:B--2---:R-:W2:Y:S02]  /*00b0*/  LDG.E.U8 R2, desc[UR4][R2.64] ;  /* 0x0000000402027981 */ /* 0x004ea4000c1e1100 */
[----:B--2---:R-:W-:-:S13]  /*00c0*/  ISETP.NE.AND P0, PT, R2, RZ, PT ;  /* 0x000000ff0200720c */ /* 0x004fda0003f05270 */
[----:B0-----:R-:W-:Y:S05]  /*00d0*/  @!P0 BRA `(.L_x_202) ;  /* 0x0000000000a88947 */ /* 0x001fea0003800000 */
[----:B------:R-:W0:Y:S02]  /*00e0*/  LDC.64 R2, c[0x0][0x398] ;  /* 0x0000e600ff027b82 */ /* 0x000e240000000a00 */
[----:B0-----:R-:W2:Y:S02]  /*00f0*/  LDG.E R18, desc[UR4][R2.64] ;  /* 0x0000000402127981 */ /* 0x001ea4000c1e1900 */
[----:B--2---:R-:W-:-:S13]  /*0100*/  ISETP.NE.AND P0, PT, R18, RZ, PT ;  /* 0x000000ff1200720c */ /* 0x004fda0003f05270 */
[----:B------:R-:W-:Y:S05]  /*0110*/  @!P0 EXIT ;  /* 0x000000000000894d */ /* 0x000fea0003800000 */
[----:B------:R-:W0:Y:S01]  /*0120*/  LDC.64 R12, c[0x0][0x3b0] ;  /* 0x0000ec00ff0c7b82 */ /* 0x000e220000000a00 */
[----:B------:R-:W1:Y:S01]  /*0130*/  LDCU.64 UR6, c[0x0][0x388] ;  /* 0x00007100ff0677ac */ /* 0x000e620008000a00 */
[----:B------:R-:W-:Y:S01]  /*0140*/  CS2R R16, SRZ ;  /* 0x0000000000107805 */ /* 0x000fe2000001ff00 */
[----:B------:R-:W-:-:S05]  /*0150*/  IMAD.MOV.U32 R19, RZ, RZ, RZ ;  /* 0x000000ffff137224 */ /* 0x000fca00078e00ff */
[----:B------:R-:W2:Y:S08]  /*0160*/  LDC.64 R4, c[0x0][0x3a0] ;  /* 0x0000e800ff047b82 */ /* 0x000eb00000000a00 */
[----:B------:R-:W3:Y:S01]  /*0170*/  LDC.64 R6, c[0x0][0x3a8] ;  /* 0x0000ea00ff067b82 */ /* 0x000ee20000000a00 */
[----:B-1----:R-:W-:-:S04]  /*0180*/  IADD3 R10, P0, PT, R0, UR6, RZ ;  /* 0x00000006000a7c10 */ /* 0x002fc8000ff1e0ff */
[----:B------:R-:W-:-:S03]  /*0190*/  IADD3.X R11, PT, PT, R11, UR7, RZ, P0, !PT ;  /* 0x000000070b0b7c10 */ /* 0x000fc600087fe4ff */
[----:B------:R-:W1:Y:S01]  /*01a0*/  LDC.64 R8, c[0x0][0x3b8] ;  /* 0x0000ee00ff087b82 */ /* 0x000e620000000a00 */
[----:B0-----:R-:W-:-:S07]  /*01b0*/  IMAD.WIDE R12, R0, 0x2, R12 ;  /* 0x00000002000c7825 */ /* 0x001fce00078e020c */
.L_x_205:
[----:B--2---:R-:W2:Y:S04]  /*01c0*/  LDG.E R14, desc[UR4][R4.64] ;  /* 0x00000004040e7981 */ /* 0x004ea8000c1e1900 */
[----:B---3--:R-:W3:Y:S04]  /*01d0*/  LDG.E R20, desc[UR4][R6.64] ;  /* 0x0000000406147981 */ /* 0x008ee8000c1e1900 */
[----:B-1----:R-:W4:Y:S01]  /*01e0*/  LDG.E R21, desc[UR4][R8.64] ;  /* 0x0000000408157981 */ /* 0x002f22000c1e1900 */
[----:B--2---:R-:W-:-:S04]  /*01f0*/  IMAD R15, R14, R17, RZ ;  /* 0x000000110e0f7224 */ /* 0x004fc800078e02ff */
[----:B---3--:R-:W-:Y:S02]  /*0200*/  IMAD R15, R15, R20, R0 ;  /* 0x000000140f0f7224 */ /* 0x008fe400078e0200 */
[----:B------:R-:W4:Y:S03]  /*0210*/  LDG.E.U8 R20, desc[UR4][R10.64] ;  /* 0x000000040a147981 */ /* 0x000f26000c1e1100 */
[----:B------:R-:W-:-:S04]  /*0220*/  IADD3 R14, P0, PT, R15, UR8, RZ ;  /* 0x000000080f0e7c10 */ /* 0x000fc8000ff1e0ff */
[----:B------:R-:W-:-:S06]  /*0230*/  LEA.HI.X.SX32 R15, R15, UR9, 0x1, P0 ;  /* 0x000000090f0f7c11 */ /* 0x000fcc00080f0eff */
[----:B------:R-:W2:Y:S01]  /*0240*/  LDG.E.U8 R15, desc[UR4][R14.64] ;  /* 0x000000040e0f7981 */ /* 0x000ea2000c1e1100 */
[----:B------:R-:W-:Y:S01]  /*0250*/  BSSY.RECONVERGENT B0, `(.L_x_203) ;  /* 0x0000007000007945 */ /* 0x000fe20003800200 */
[----:B----4-:R-:W-:-:S05]  /*0260*/  IMAD.IADD R22, R20, 0x1, R21 ;  /* 0x0000000114167824 */ /* 0x010fca00078e0215 */
[----:B--2---:R-:W-:-:S13]  /*0270*/  ISETP.GT.AND P0, PT, R22, R15, PT ;  /* 0x0000000f1600720c */ /* 0x004fda0003f04270 */
[----:B------:R-:W-:Y:S05]  /*0280*/  @!P0 BRA `(.L_x_204) ;  /* 0x00000000000c8947 */ /* 0x000fea0003800000 */
[----:B------:R-:W-:-:S05]  /*0290*/  IMAD.IADD R20, R20, 0x1, -R21 ;  /* 0x0000000114147824 */ /* 0x000fca00078e0a15 */
[----:B------:R-:W-:-:S13]  /*02a0*/  ISETP.GE.AND P1, PT, R20, R15, PT ;  /* 0x0000000f1400720c */ /* 0x000fda0003f26270 */
[----:B------:R-:W-:Y:S05]  /*02b0*/  @!P1 EXIT ;  /* 0x000000000000994d */ /* 0x000fea0003800000 */
.L_x_204:
[----:B------:R-:W-:Y:S05]  /*02c0*/  BSYNC.RECONVERGENT B0 ;  /* 0x0000000000007941 */ /* 0x000fea0003800200 */
.L_x_203:
[----:B------:R-:W-:Y:S02]  /*02d0*/  LOP3.LUT R15, RZ, R17, RZ, 0x33, !PT ;  /* 0x00000011ff0f7212 */ /* 0x000fe400078e33ff */
[----:B------:R-:W-:-:S03]  /*02e0*/  @!P0 LOP3.LUT R16, R16, 0x1, RZ, 0x3c, !PT ;  /* 0x0000000110108812 */ /* 0x000fc600078e3cff */
[----:B------:R-:W-:-:S05]  /*02f0*/  IMAD.IADD R15, R15, 0x1, R18 ;  /* 0x000000010f0f7824 */ /* 0x000fca00078e0212 */
[----:B------:R-:W-:-:S05]  /*0300*/  SHF.L.U32 R14, R16, R15, RZ ;  /* 0x0000000f100e7219 */ /* 0x000fca00000006ff */
[----:B------:R-:W-:-:S05]  /*0310*/  IMAD.IADD R19, R14, 0x1, R19 ;  /* 0x000000010e137824 */ /* 0x000fca00078e0213 */
[----:B------:R0:W-:Y:S04]  /*0320*/  STG.E.U16 desc[UR4][R12.64], R19 ;  /* 0x000000130c007986 */ /* 0x0001e8000c101504 */
[----:B------:R-:W2:Y:S01]  /*0330*/  LDG.E R18, desc[UR4][R2.64] ;  /* 0x0000000402127981 */ /* 0x000ea2000c1e1900 */
[----:B------:R-:W-:-:S05]  /*0340*/  VIADD R17, R17, 0x1 ;  /* 0x0000000111117836 */ /* 0x000fca0000000000 */
[----:B--2---:R-:W-:-:S13]  /*0350*/  ISETP.GE.U32.AND P0, PT, R17, R18, PT ;  /* 0x000000121100720c */ /* 0x004fda0003f06070 */
[----:B0-----:R-:W-:Y:S05]  /*0360*/  @!P0 BRA `(.L_x_205) ;  /* 0xfffffffc00948947 */ /* 0x001fea000383ffff */
[----:B------:R-:W-:Y:S05]  /*0370*/  EXIT ;  /* 0x000000000000794d */ /* 0x000fea0003800000 */
.L_x_202:
[----:B------:R-:W0:Y:S01]  /*0380*/  LDC.64 R2, c[0x0][0x3b0] ;  /* 0x0000ec00ff027b82 */ /* 0x000e220000000a00 */
[----:B------:R-:W-:Y:S02]  /*0390*/  IMAD.MOV.U32 R4, RZ, RZ, 0xffff ;  /* 0x0000ffffff047424 */ /* 0x000fe400078e00ff */
[----:B0-----:R-:W-:-:S03]  /*03a0*/  IMAD.WIDE R2, R0, 0x2, R2 ;  /* 0x0000000200027825 */ /* 0x001fc600078e0202 */
[----:B------:R-:W-:-:S05]  /*03b0*/  PRMT R0, R4, 0x7610, R0 ;  /* 0x0000761004007816 */ /* 0x000fca0000000000 */
[----:B------:R-:W-:Y:S01]  /*03c0*/  STG.E.U16 desc[UR4][R2.64], R0 ;  /* 0x0000000002007986 */ /* 0x000fe2000c101504 */
[----:B------:R-:W-:Y:S05]  /*03d0*/  EXIT ;  /* 0x000000000000794d */ /* 0x000fea0003800000 */
.L_x_206:
        /* <DEDUP_REMOVED lines=10> */
.L_x_215:


//--------------------- .text._Z8multiplyPfS_S_S_ --------------------------
	.section	.text._Z8multiplyPfS_S_S_,"ax",@progbits
	.align	128
        .global         _Z8multiplyPfS_S_S_
        .type           _Z8multiplyPfS_S_S_,@function
        .size           _Z8multiplyPfS_S_S_,(.L_x_216 - _Z8multiplyPfS_S_S_)
        .other          _Z8multiplyPfS_S_S_,@"STO_CUDA_ENTRY STV_DEFAULT"
_Z8multiplyPfS_S_S_:
.text._Z8multiplyPfS_S_S_:
[----:B------:R-:W-:Y:S01]  /*0000*/  LDC R1, c[0x0][0x37c] ;  /* 0x0000df00ff017b82 */ /* 0x000fe20000000800 */
[----:B------:R-:W0:Y:S07]  /*0010*/  S2R R11, SR_TID.X ;  /* 0x00000000000b7919 */ /* 0x000e2e0000002100 */
[----:B------:R-:W0:Y:S01]  /*0020*/  S2UR UR6, SR_CTAID.X ;  /* 0x00000000000679c3 */ /* 0x000e220000002500 */
[----:B------:R-:W1:Y:S07]  /*0030*/  LDCU.64 UR4, c[0x0][0x358] ;  /* 0x00006b00ff0477ac */ /* 0x000e6e0008000a00 */
[----:B------:R-:W0:Y:S08]  /*0040*/  LDC R0, c[0x0][0x360] ;  /* 0x0000d800ff007b82 */ /* 0x000e300000000800 */
[----:B------:R-:W2:Y:S08]  /*0050*/  LDC.64 R2, c[0x0][0x388] ;  /* 0x0000e200ff027b82 */ /* 0x000eb00000000a00 */
[----:B------:R-:W3:Y:S08]  /*0060*/  LDC.64 R4, c[0x0][0x390] ;  /* 0x0000e400ff047b82 */ /* 0x000ef00000000a00 */
[----:B------:R-:W4:Y:S01]  /*0070*/  LDC.64 R6, c[0x0][0x398] ;  /* 0x0000e600ff067b82 */ /* 0x000f220000000a00 */
[----:B0-----:R-:W-:-:S04]  /*0080*/  IMAD R11, R0, UR6, R11 ;  /* 0x00000006000b7c24 */ /* 0x001fc8000f8e020b */
[----:B--2---:R-:W-:-:S03]  /*0090*/  IMAD.WIDE R2, R11, 0x4, R2 ;  /* 0x000000040b027825 */ /* 0x004fc600078e0202 */
[----:B------:R-:W0:Y:S03]  /*00a0*/  LDC.64 R8, c[0x0][0x380] ;  /* 0x0000e000ff087b82 */ /* 0x000e260000000a00 */
[----:B-1----:R-:W2:Y:S01]  /*00b0*/  LDG.E R2, desc[UR4][R2.64] ;  /* 0x0000000402027981 */ /* 0x002ea2000c1e1900 */
[----:B---3--:R-:W-:-:S06]  /*00c0*/  IMAD.WIDE R4, R11, 0x4, R4 ;  /* 0x000000040b047825 */ /* 0x008fcc00078e0204 */
[----:B------:R-:W2:Y:S04]  /*00d0*/  LDG.E R5, desc[UR4][R4.64] ;  /* 0x0000000404057981 */ /* 0x000ea8000c1e1900 */
[----:B----4-:R-:W2:Y:S01]  /*00e0*/  LDG.E R7, desc[UR4][R6.64] ;  /* 0x0000000406077981 */ /* 0x010ea2000c1e1900 */
[----:B0-----:R-:W-:-:S04]  /*00f0*/  IMAD.WIDE R8, R11, 0x4, R8 ;  /* 0x000000040b087825 */ /* 0x001fc800078e0208 */
[----:B--2---:R-:W-:-:S05]  /*0100*/  FFMA R11, R2, R5, R7 ;  /* 0x00000005020b7223 */ /* 0x004fca0000000007 */
[----:B------:R-:W-:Y:S01]  /*0110*/  STG.E desc[UR4][R8.64], R11 ;  /* 0x0000000b08007986 */ /* 0x000fe2000c101904 */
[----:B------:R-:W-:Y:S05]  /*0120*/  EXIT ;  /* 0x000000000000794d */ /* 0x000fea0003800000 */
.L_x_207:
        /* <DEDUP_REMOVED lines=13> */
.L_x_216:


//--------------------- .nv.shared.reserved.0     --------------------------
	.section	.nv.shared.reserved.0,"aw",@nobits
	.weak		__nv_reservedSMEM_offset_0_alias
	.size		__nv_reservedSMEM_offset_0_alias, 0, 64
	.other		__nv_reservedSMEM_offset_0_alias,@"STO_CUDA_RESERVED_SHARED STV_DEFAULT"
__nv_reservedSMEM_offset_0_alias:
	.zero		0
	.zero		64


//--------------------- .nv.constant0._Z23get_dmap_from_index_mapPfPiS0_S_S_S_S_S_S_S_PsS1_S_ --------------------------
	.section	.nv.constant0._Z23get_dmap_from_index_mapPfPiS0_S_S_S_S_S_S_S_PsS1_S_,"a",@progbits
	.sectionflags	@""
	.align	4
.nv.constant0._Z23get_dmap_from_index_mapPfPiS0_S_S_S_S_S_S_S_PsS1_S_:
	.zero		1000


//--------------------- .nv.constant0._Z12depth_filterPfS_PiS0_S_S_S0_ --------------------------
	.section	.nv.constant0._Z12depth_filterPfS_PiS0_S_S_S0_,"a",@progbits
	.sectionflags	@""
	.align	4
.nv.constant0._Z12depth_filterPfS_PiS0_S_S_S0_:
	.zero		952


//--------------------- .nv.constant0._Z18phase_shift_decodePhPiS0_PfPsS0_ --------------------------
	.section	.nv.constant0._Z18phase_shift_decodePhPiS0_PfPsS0_,"a",@progbits
	.sectionflags	@""
	.align	4
.nv.constant0._Z18phase_shift_decodePhPiS0_PfPsS0_:
	.zero		944


//--------------------- .nv.constant0._Z11gray_decodePhS_S_PiS0_S0_PsS0_ --------------------------
	.section	.nv.constant0._Z11gray_decodePhS_S_PiS0_S0_PsS0_,"a",@progbits
	.sectionflags	@""
	.align	4
.nv.constant0._Z11gray_decodePhS_S_PiS0_S0_PsS0_:
	.zero		960


//--------------------- .nv.constant0._Z8multiplyPfS_S_S_ --------------------------
	.section	.nv.constant0._Z8multiplyPfS_S_S_,"a",@progbits
	.sectionflags	@""
	.align	4
.nv.constant0._Z8multiplyPfS_S_S_:
	.zero		928


//--------------------- SYMBOLS --------------------------

	.type		.nv.reservedSmem.offset0,@object
	.size		.nv.reservedSmem.offset0,0x4
